	.target	sm_100a

	.elftype	@"ET_EXEC"


//--------------------- .note.nv.tkinfo           --------------------------
	.section	.note.nv.tkinfo,"",@"SHT_NOTE"
	.sectionflags	@"SHF_NOTE_NV_TKINFO"
	.tkinfo
        /*0018*/ 	.word	0x00000002
        /*0030*/ 	.string	""
        /*0030*/ 	.string	"ptxas"
        /*0030*/ 	.string	"Cuda compilation tools, release 13.0, V13.0.88"
        /*0030*/ 	.string	"Build cuda_13.0.r13.0/compiler.36424714_0"
        /*0030*/ 	.string	"-arch sm_100a -m 64 "



//--------------------- .note.nv.cuinfo           --------------------------
	.section	.note.nv.cuinfo,"",@"SHT_NOTE"
	.sectionflags	@"SHF_NOTE_NV_CUINFO"
        /*0018*/ 	.short	0x0002
        /*001a*/ 	.short	0x0064
        /*001c*/ 	.short	0x0082
	.zero		2


//--------------------- .nv.info                  --------------------------
	.section	.nv.info,"",@"SHT_CUDA_INFO"
	.align	4


	//----- nvinfo : EIATTR_REGCOUNT
	.align		4
        /*0000*/ 	.byte	0x04, 0x2f
        /*0002*/ 	.short	(.L_12 - .L_11)
	.align		4
.L_11:
        /*0004*/ 	.word	index@(_ZN7cutlass13device_kernelIN5flash19enable_sm80_to_sm89INS1_16FlashAttnFwdSm80INS1_25CollectiveMainloopFwdSm80ILi8ELi1ELb1EN4cute5tupleIJNS5_1CILi128EEENS7_ILi112EEES8_EEELi128ENS_10bfloat16_tEfNS_4arch4Sm80ELb1ELb0ELb1ELb1ELb1ELb1ELb1ELb1EEENS1_21CollectiveEpilogueFwdINS6_IJS8_S8_S9_EEENS6_IJNS7_ILi1EEESH_SH_EEESB_SD_Li256ELb1ELb1ELb1ELb0EEENS1_36VarlenDynamicPersistentTileSchedulerILi128ELi112ELi256ELi256ELb1ELb1ELb0ELb1ELb1ELb1EEEEEEEEEvNT_6ParamsE)
        /*0008*/ 	.word	0x00000004


	//----- nvinfo : EIATTR_FRAME_SIZE
	.align		4
.L_12:
        /*000c*/ 	.byte	0x04, 0x11
        /*000e*/ 	.short	(.L_14 - .L_13)
	.align		4
.L_13:
        /*0010*/ 	.word	index@(_ZN7cutlass13device_kernelIN5flash19enable_sm80_to_sm89INS1_16FlashAttnFwdSm80INS1_25CollectiveMainloopFwdSm80ILi8ELi1ELb1EN4cute5tupleIJNS5_1CILi128EEENS7_ILi112EEES8_EEELi128ENS_10bfloat16_tEfNS_4arch4Sm80ELb1ELb0ELb1ELb1ELb1ELb1ELb1ELb1EEENS1_21CollectiveEpilogueFwdINS6_IJS8_S8_S9_EEENS6_IJNS7_ILi1EEESH_SH_EEESB_SD_Li256ELb1ELb1ELb1ELb0EEENS1_36VarlenDynamicPersistentTileSchedulerILi128ELi112ELi256ELi256ELb1ELb1ELb0ELb1ELb1ELb1EEEEEEEEEvNT_6ParamsE)
        /*0014*/ 	.word	0x00000000


	//----- nvinfo : EIATTR_REGCOUNT
	.align		4
.L_14:
        /*0018*/ 	.byte	0x04, 0x2f
        /*001a*/ 	.short	(.L_16 - .L_15)
	.align		4
.L_15:
        /*001c*/ 	.word	index@(_ZN7cutlass13device_kernelIN5flash19enable_sm80_to_sm89INS1_16FlashAttnFwdSm80INS1_25CollectiveMainloopFwdSm80ILi8ELi1ELb1EN4cute5tupleIJNS5_1CILi128EEENS7_ILi112EEES8_EEELi128ENS_10bfloat16_tEfNS_4arch4Sm80ELb1ELb0ELb1ELb1ELb1ELb0ELb1ELb1EEENS1_21CollectiveEpilogueFwdINS6_IJS8_S8_S9_EEENS6_IJNS7_ILi1EEESH_SH_EEESB_SD_Li256ELb1ELb1ELb1ELb0EEENS1_36VarlenDynamicPersistentTileSchedulerILi128ELi112ELi256ELi256ELb1ELb1ELb0ELb1ELb1ELb1EEEEEEEEEvNT_6ParamsE)
        /*0020*/ 	.word	0x00000004


	//----- nvinfo : EIATTR_FRAME_SIZE
	.align		4
.L_16:
        /*0024*/ 	.byte	0x04, 0x11
        /*0026*/ 	.short	(.L_18 - .L_17)
	.align		4
.L_17:
        /*0028*/ 	.word	index@(_ZN7cutlass13device_kernelIN5flash19enable_sm80_to_sm89INS1_16FlashAttnFwdSm80INS1_25CollectiveMainloopFwdSm80ILi8ELi1ELb1EN4cute5tupleIJNS5_1CILi128EEENS7_ILi112EEES8_EEELi128ENS_10bfloat16_tEfNS_4arch4Sm80ELb1ELb0ELb1ELb1ELb1ELb0ELb1ELb1EEENS1_21CollectiveEpilogueFwdINS6_IJS8_S8_S9_EEENS6_IJNS7_ILi1EEESH_SH_EEESB_SD_Li256ELb1ELb1ELb1ELb0EEENS1_36VarlenDynamicPersistentTileSchedulerILi128ELi112ELi256ELi256ELb1ELb1ELb0ELb1ELb1ELb1EEEEEEEEEvNT_6ParamsE)
        /*002c*/ 	.word	0x00000000


	//----- nvinfo : EIATTR_REGCOUNT
	.align		4
.L_18:
        /*0030*/ 	.byte	0x04, 0x2f
        /*0032*/ 	.short	(.L_20 - .L_19)
	.align		4
.L_19:
        /*0034*/ 	.word	index@(_ZN7cutlass13device_kernelIN5flash19enable_sm80_to_sm89INS1_16FlashAttnFwdSm80INS1_25CollectiveMainloopFwdSm80ILi4ELi1ELb0EN4cute5tupleIJNS5_1CILi128EEENS7_ILi64EEES8_EEELi128ENS_10bfloat16_tEfNS_4arch4Sm80ELb1ELb0ELb1ELb0ELb1ELb0ELb1ELb1EEENS1_21CollectiveEpilogueFwdINS6_IJS8_S8_S9_EEENS6_IJNS7_ILi1EEESH_SH_EEESB_SD_Li128ELb0ELb1ELb1ELb0EEENS1_30DynamicPersistentTileSchedulerILi128ELi128ELb1ELb1ELb0EEEEEEEEEvNT_6ParamsE)
        /*0038*/ 	.word	0x00000004


	//----- nvinfo : EIATTR_FRAME_SIZE
	.align		4
.L_20:
        /*003c*/ 	.byte	0x04, 0x11
        /*003e*/ 	.short	(.L_22 - .L_21)
	.align		4
.L_21:
        /*0040*/ 	.word	index@(_ZN7cutlass13device_kernelIN5flash19enable_sm80_to_sm89INS1_16FlashAttnFwdSm80INS1_25CollectiveMainloopFwdSm80ILi4ELi1ELb0EN4cute5tupleIJNS5_1CILi128EEENS7_ILi64EEES8_EEELi128ENS_10bfloat16_tEfNS_4arch4Sm80ELb1ELb0ELb1ELb0ELb1ELb0ELb1ELb1EEENS1_21CollectiveEpilogueFwdINS6_IJS8_S8_S9_EEENS6_IJNS7_ILi1EEESH_SH_EEESB_SD_Li128ELb0ELb1ELb1ELb0EEENS1_30DynamicPersistentTileSchedulerILi128ELi128ELb1ELb1ELb0EEEEEEEEEvNT_6ParamsE)
        /*0044*/ 	.word	0x00000000


	//----- nvinfo : EIATTR_REGCOUNT
	.align		4
.L_22:
        /*0048*/ 	.byte	0x04, 0x2f
        /*004a*/ 	.short	(.L_24 - .L_23)
	.align		4
.L_23:
        /*004c*/ 	.word	index@(_ZN7cutlass13device_kernelIN5flash19enable_sm80_to_sm89INS1_16FlashAttnFwdSm80INS1_25CollectiveMainloopFwdSm80ILi8ELi1ELb1EN4cute5tupleIJNS5_1CILi128EEENS7_ILi96EEES8_EEELi128ENS_10bfloat16_tEfNS_4arch4Sm80ELb0ELb1ELb1ELb1ELb1ELb1ELb1ELb1EEENS1_21CollectiveEpilogueFwdINS6_IJS8_S8_S9_EEENS6_IJNS7_ILi1EEESH_SH_EEESB_SD_Li256ELb1ELb1ELb1ELb0EEENS1_36VarlenDynamicPersistentTileSchedulerILi128ELi96ELi256ELi256ELb1ELb1ELb0ELb1ELb0ELb1EEEEEEEEEvNT_6ParamsE)
        /*0050*/ 	.word	0x00000004


	//----- nvinfo : EIATTR_FRAME_SIZE
	.align		4
.L_24:
        /*0054*/ 	.byte	0x04, 0x11
        /*0056*/ 	.short	(.L_26 - .L_25)
	.align		4
.L_25:
        /*0058*/ 	.word	index@(_ZN7cutlass13device_kernelIN5flash19enable_sm80_to_sm89INS1_16FlashAttnFwdSm80INS1_25CollectiveMainloopFwdSm80ILi8ELi1ELb1EN4cute5tupleIJNS5_1CILi128EEENS7_ILi96EEES8_EEELi128ENS_10bfloat16_tEfNS_4arch4Sm80ELb0ELb1ELb1ELb1ELb1ELb1ELb1ELb1EEENS1_21CollectiveEpilogueFwdINS6_IJS8_S8_S9_EEENS6_IJNS7_ILi1EEESH_SH_EEESB_SD_Li256ELb1ELb1ELb1ELb0EEENS1_36VarlenDynamicPersistentTileSchedulerILi128ELi96ELi256ELi256ELb1ELb1ELb0ELb1ELb0ELb1EEEEEEEEEvNT_6ParamsE)
        /*005c*/ 	.word	0x00000000


	//----- nvinfo : EIATTR_REGCOUNT
	.align		4
.L_26:
        /*0060*/ 	.byte	0x04, 0x2f
        /*0062*/ 	.short	(.L_28 - .L_27)
	.align		4
.L_27:
        /*0064*/ 	.word	index@(_ZN7cutlass13device_kernelIN5flash19enable_sm80_to_sm89INS1_16FlashAttnFwdSm80INS1_25CollectiveMainloopFwdSm80ILi8ELi1ELb1EN4cute5tupleIJNS5_1CILi128EEENS7_ILi96EEES8_EEELi128ENS_10bfloat16_tEfNS_4arch4Sm80ELb0ELb1ELb1ELb1ELb1ELb0ELb1ELb1EEENS1_21CollectiveEpilogueFwdINS6_IJS8_S8_S9_EEENS6_IJNS7_ILi1EEESH_SH_EEESB_SD_Li256ELb1ELb1ELb1ELb0EEENS1_36VarlenDynamicPersistentTileSchedulerILi128ELi96ELi256ELi256ELb1ELb1ELb0ELb1ELb0ELb1EEEEEEEEEvNT_6ParamsE)
        /*0068*/ 	.word	0x00000004


	//----- nvinfo : EIATTR_FRAME_SIZE
	.align		4
.L_28:
        /*006c*/ 	.byte	0x04, 0x11
        /*006e*/ 	.short	(.L_30 - .L_29)
	.align		4
.L_29:
        /*0070*/ 	.word	index@(_ZN7cutlass13device_kernelIN5flash19enable_sm80_to_sm89INS1_16FlashAttnFwdSm80INS1_25CollectiveMainloopFwdSm80ILi8ELi1ELb1EN4cute5tupleIJNS5_1CILi128EEENS7_ILi96EEES8_EEELi128ENS_10bfloat16_tEfNS_4arch4Sm80ELb0ELb1ELb1ELb1ELb1ELb0ELb1ELb1EEENS1_21CollectiveEpilogueFwdINS6_IJS8_S8_S9_EEENS6_IJNS7_ILi1EEESH_SH_EEESB_SD_Li256ELb1ELb1ELb1ELb0EEENS1_36VarlenDynamicPersistentTileSchedulerILi128ELi96ELi256ELi256ELb1ELb1ELb0ELb1ELb0ELb1EEEEEEEEEvNT_6ParamsE)
        /*0074*/ 	.word	0x00000000


	//----- nvinfo : EIATTR_REGCOUNT
	.align		4
.L_30:
        /*0078*/ 	.byte	0x04, 0x2f
        /*007a*/ 	.short	(.L_32 - .L_31)
	.align		4
.L_31:
        /*007c*/ 	.word	index@(_ZN7cutlass13device_kernelIN5flash19enable_sm80_to_sm89INS1_16FlashAttnFwdSm80INS1_25CollectiveMainloopFwdSm80ILi4ELi1ELb0EN4cute5tupleIJNS5_1CILi128EEENS7_ILi48EEES8_EEELi128ENS_10bfloat16_tEfNS_4arch4Sm80ELb0ELb1ELb1ELb0ELb1ELb0ELb1ELb1EEENS1_21CollectiveEpilogueFwdINS6_IJS8_S8_S9_EEENS6_IJNS7_ILi1EEESH_SH_EEESB_SD_Li128ELb0ELb1ELb1ELb0EEENS1_19SingleTileSchedulerILb0ELb1ELb1ELi128EEEEEEEEEvNT_6ParamsE)
        /*0080*/ 	.word	0x00000004


	//----- nvinfo : EIATTR_FRAME_SIZE
	.align		4
.L_32:
        /*0084*/ 	.byte	0x04, 0x11
        /*0086*/ 	.short	(.L_34 - .L_33)
	.align		4
.L_33:
        /*0088*/ 	.word	index@(_ZN7cutlass13device_kernelIN5flash19enable_sm80_to_sm89INS1_16FlashAttnFwdSm80INS1_25CollectiveMainloopFwdSm80ILi4ELi1ELb0EN4cute5tupleIJNS5_1CILi128EEENS7_ILi48EEES8_EEELi128ENS_10bfloat16_tEfNS_4arch4Sm80ELb0ELb1ELb1ELb0ELb1ELb0ELb1ELb1EEENS1_21CollectiveEpilogueFwdINS6_IJS8_S8_S9_EEENS6_IJNS7_ILi1EEESH_SH_EEESB_SD_Li128ELb0ELb1ELb1ELb0EEENS1_19SingleTileSchedulerILb0ELb1ELb1ELi128EEEEEEEEEvNT_6ParamsE)
        /*008c*/ 	.word	0x00000000


	//----- nvinfo : EIATTR_REGCOUNT
	.align		4
.L_34:
        /*0090*/ 	.byte	0x04, 0x2f
        /*0092*/ 	.short	(.L_36 - .L_35)
	.align		4
.L_35:
        /*0094*/ 	.word	index@(_ZN7cutlass13device_kernelIN5flash19enable_sm80_to_sm89INS1_16FlashAttnFwdSm80INS1_25CollectiveMainloopFwdSm80ILi8ELi1ELb1EN4cute5tupleIJNS5_1CILi128EEENS7_ILi112EEES8_EEELi128ENS_10bfloat16_tEfNS_4arch4Sm80ELb0ELb0ELb1ELb1ELb1ELb1ELb1ELb1EEENS1_21CollectiveEpilogueFwdINS6_IJS8_S8_S9_EEENS6_IJNS7_ILi1EEESH_SH_EEESB_SD_Li256ELb1ELb1ELb1ELb0EEENS1_36VarlenDynamicPersistentTileSchedulerILi128ELi112ELi256ELi256ELb1ELb1ELb0ELb0ELb1ELb1EEEEEEEEEvNT_6ParamsE)
        /*0098*/ 	.word	0x00000004


	//----- nvinfo : EIATTR_FRAME_SIZE
	.align		4
.L_36:
        /*009c*/ 	.byte	0x04, 0x11
        /*009e*/ 	.short	(.L_38 - .L_37)
	.align		4
.L_37:
        /*00a0*/ 	.word	index@(_ZN7cutlass13device_kernelIN5flash19enable_sm80_to_sm89INS1_16FlashAttnFwdSm80INS1_25CollectiveMainloopFwdSm80ILi8ELi1ELb1EN4cute5tupleIJNS5_1CILi128EEENS7_ILi112EEES8_EEELi128ENS_10bfloat16_tEfNS_4arch4Sm80ELb0ELb0ELb1ELb1ELb1ELb1ELb1ELb1EEENS1_21CollectiveEpilogueFwdINS6_IJS8_S8_S9_EEENS6_IJNS7_ILi1EEESH_SH_EEESB_SD_Li256ELb1ELb1ELb1ELb0EEENS1_36VarlenDynamicPersistentTileSchedulerILi128ELi112ELi256ELi256ELb1ELb1ELb0ELb0ELb1ELb1EEEEEEEEEvNT_6ParamsE)
        /*00a4*/ 	.word	0x00000000


	//----- nvinfo : EIATTR_REGCOUNT
	.align		4
.L_38:
        /*00a8*/ 	.byte	0x04, 0x2f
        /*00aa*/ 	.short	(.L_40 - .L_39)
	.align		4
.L_39:
        /*00ac*/ 	.word	index@(_ZN7cutlass13device_kernelIN5flash19enable_sm80_to_sm89INS1_16FlashAttnFwdSm80INS1_25CollectiveMainloopFwdSm80ILi8ELi1ELb1EN4cute5tupleIJNS5_1CILi128EEENS7_ILi112EEES8_EEELi128ENS_10bfloat16_tEfNS_4arch4Sm80ELb0ELb0ELb1ELb1ELb1ELb0ELb1ELb1EEENS1_21CollectiveEpilogueFwdINS6_IJS8_S8_S9_EEENS6_IJNS7_ILi1EEESH_SH_EEESB_SD_Li256ELb1ELb1ELb1ELb0EEENS1_36VarlenDynamicPersistentTileSchedulerILi128ELi112ELi256ELi256ELb1ELb1ELb0ELb0ELb1ELb1EEEEEEEEEvNT_6ParamsE)
        /*00b0*/ 	.word	0x00000004


	//----- nvinfo : EIATTR_FRAME_SIZE
	.align		4
.L_40:
        /*00b4*/ 	.byte	0x04, 0x11
        /*00b6*/ 	.short	(.L_42 - .L_41)
	.align		4
.L_41:
        /*00b8*/ 	.word	index@(_ZN7cutlass13device_kernelIN5flash19enable_sm80_to_sm89INS1_16FlashAttnFwdSm80INS1_25CollectiveMainloopFwdSm80ILi8ELi1ELb1EN4cute5tupleIJNS5_1CILi128EEENS7_ILi112EEES8_EEELi128ENS_10bfloat16_tEfNS_4arch4Sm80ELb0ELb0ELb1ELb1ELb1ELb0ELb1ELb1EEENS1_21CollectiveEpilogueFwdINS6_IJS8_S8_S9_EEENS6_IJNS7_ILi1EEESH_SH_EEESB_SD_Li256ELb1ELb1ELb1ELb0EEENS1_36VarlenDynamicPersistentTileSchedulerILi128ELi112ELi256ELi256ELb1ELb1ELb0ELb0ELb1ELb1EEEEEEEEEvNT_6ParamsE)
        /*00bc*/ 	.word	0x00000000


	//----- nvinfo : EIATTR_REGCOUNT
	.align		4
.L_42:
        /*00c0*/ 	.byte	0x04, 0x2f
        /*00c2*/ 	.short	(.L_44 - .L_43)
	.align		4
.L_43:
        /*00c4*/ 	.word	index@(_ZN7cutlass13device_kernelIN5flash19enable_sm80_to_sm89INS1_16FlashAttnFwdSm80INS1_25CollectiveMainloopFwdSm80ILi4ELi1ELb0EN4cute5tupleIJNS5_1CILi128EEENS7_ILi64EEES8_EEELi128ENS_10bfloat16_tEfNS_4arch4Sm80ELb0ELb0ELb1ELb0ELb1ELb0ELb1ELb1EEENS1_21CollectiveEpilogueFwdINS6_IJS8_S8_S9_EEENS6_IJNS7_ILi1EEESH_SH_EEESB_SD_Li128ELb0ELb1ELb1ELb0EEENS1_19SingleTileSchedulerILb0ELb1ELb1ELi128EEEEEEEEEvNT_6ParamsE)
        /*00c8*/ 	.word	0x00000004


	//----- nvinfo : EIATTR_FRAME_SIZE
	.align		4
.L_44:
        /*00cc*/ 	.byte	0x04, 0x11
        /*00ce*/ 	.short	(.L_46 - .L_45)
	.align		4
.L_45:
        /*00d0*/ 	.word	index@(_ZN7cutlass13device_kernelIN5flash19enable_sm80_to_sm89INS1_16FlashAttnFwdSm80INS1_25CollectiveMainloopFwdSm80ILi4ELi1ELb0EN4cute5tupleIJNS5_1CILi128EEENS7_ILi64EEES8_EEELi128ENS_10bfloat16_tEfNS_4arch4Sm80ELb0ELb0ELb1ELb0ELb1ELb0ELb1ELb1EEENS1_21CollectiveEpilogueFwdINS6_IJS8_S8_S9_EEENS6_IJNS7_ILi1EEESH_SH_EEESB_SD_Li128ELb0ELb1ELb1ELb0EEENS1_19SingleTileSchedulerILb0ELb1ELb1ELi128EEEEEEEEEvNT_6ParamsE)
        /*00d4*/ 	.word	0x00000000


	//----- nvinfo : EIATTR_REGCOUNT
	.align		4
.L_46:
        /*00d8*/ 	.byte	0x04, 0x2f
        /*00da*/ 	.short	(.L_48 - .L_47)
	.align		4
.L_47:
        /*00dc*/ 	.word	index@(_ZN7cutlass13device_kernelIN5flash19enable_sm80_to_sm89INS1_16FlashAttnFwdSm80INS1_25CollectiveMainloopFwdSm80ILi8ELi1ELb1EN4cute5tupleIJNS5_1CILi128EEES8_S8_EEELi128ENS_10bfloat16_tEfNS_4arch4Sm80ELb1ELb0ELb1ELb0ELb1ELb0ELb1ELb1EEENS1_21CollectiveEpilogueFwdIS9_NS6_IJNS7_ILi1EEESF_SF_EEESA_SC_Li256ELb0ELb1ELb1ELb0EEENS1_30DynamicPersistentTileSchedulerILi256ELi256ELb1ELb1ELb0EEEEEEEEEvNT_6ParamsE)
        /*00e0*/ 	.word	0x00000004


	//----- nvinfo : EIATTR_FRAME_SIZE
	.align		4
.L_48:
        /*00e4*/ 	.byte	0x04, 0x11
        /*00e6*/ 	.short	(.L_50 - .L_49)
	.align		4
.L_49:
        /*00e8*/ 	.word	index@(_ZN7cutlass13device_kernelIN5flash19enable_sm80_to_sm89INS1_16FlashAttnFwdSm80INS1_25CollectiveMainloopFwdSm80ILi8ELi1ELb1EN4cute5tupleIJNS5_1CILi128EEES8_S8_EEELi128ENS_10bfloat16_tEfNS_4arch4Sm80ELb1ELb0ELb1ELb0ELb1ELb0ELb1ELb1EEENS1_21CollectiveEpilogueFwdIS9_NS6_IJNS7_ILi1EEESF_SF_EEESA_SC_Li256ELb0ELb1ELb1ELb0EEENS1_30DynamicPersistentTileSchedulerILi256ELi256ELb1ELb1ELb0EEEEEEEEEvNT_6ParamsE)
        /*00ec*/ 	.word	0x00000000


	//----- nvinfo : EIATTR_REGCOUNT
	.align		4
.L_50:
        /*00f0*/ 	.byte	0x04, 0x2f
        /*00f2*/ 	.short	(.L_52 - .L_51)
	.align		4
.L_51:
        /*00f4*/ 	.word	index@(_ZN7cutlass13device_kernelIN5flash19enable_sm80_to_sm89INS1_16FlashAttnFwdSm80INS1_25CollectiveMainloopFwdSm80ILi8ELi1ELb1EN4cute5tupleIJNS5_1CILi128EEENS7_ILi96EEES8_EEELi128ENS_10bfloat16_tEfNS_4arch4Sm80ELb0ELb1ELb1ELb0ELb1ELb0ELb1ELb1EEENS1_21CollectiveEpilogueFwdINS6_IJS8_S8_S9_EEENS6_IJNS7_ILi1EEESH_SH_EEESB_SD_Li256ELb0ELb1ELb1ELb0EEENS1_19SingleTileSchedulerILb0ELb1ELb1ELi128EEEEEEEEEvNT_6ParamsE)
        /*00f8*/ 	.word	0x00000004


	//----- nvinfo : EIATTR_FRAME_SIZE
	.align		4
.L_52:
        /*00fc*/ 	.byte	0x04, 0x11
        /*00fe*/ 	.short	(.L_54 - .L_53)
	.align		4
.L_53:
        /*0100*/ 	.word	index@(_ZN7cutlass13device_kernelIN5flash19enable_sm80_to_sm89INS1_16FlashAttnFwdSm80INS1_25CollectiveMainloopFwdSm80ILi8ELi1ELb1EN4cute5tupleIJNS5_1CILi128EEENS7_ILi96EEES8_EEELi128ENS_10bfloat16_tEfNS_4arch4Sm80ELb0ELb1ELb1ELb0ELb1ELb0ELb1ELb1EEENS1_21CollectiveEpilogueFwdINS6_IJS8_S8_S9_EEENS6_IJNS7_ILi1EEESH_SH_EEESB_SD_Li256ELb0ELb1ELb1ELb0EEENS1_19SingleTileSchedulerILb0ELb1ELb1ELi128EEEEEEEEEvNT_6ParamsE)
        /*0104*/ 	.word	0x00000000


	//----- nvinfo : EIATTR_REGCOUNT
	.align		4
.L_54:
        /*0108*/ 	.byte	0x04, 0x2f
        /*010a*/ 	.short	(.L_56 - .L_55)
	.align		4
.L_55:
        /*010c*/ 	.word	index@(_ZN7cutlass13device_kernelIN5flash19enable_sm80_to_sm89INS1_16FlashAttnFwdSm80INS1_25CollectiveMainloopFwdSm80ILi8ELi1ELb1EN4cute5tupleIJNS5_1CILi128EEES8_S8_EEELi128ENS_10bfloat16_tEfNS_4arch4Sm80ELb0ELb0ELb1ELb0ELb1ELb0ELb1ELb1EEENS1_21CollectiveEpilogueFwdIS9_NS6_IJNS7_ILi1EEESF_SF_EEESA_SC_Li256ELb0ELb1ELb1ELb0EEENS1_19SingleTileSchedulerILb0ELb1ELb1ELi128EEEEEEEEEvNT_6ParamsE)
        /*0110*/ 	.word	0x00000004


	//----- nvinfo : EIATTR_FRAME_SIZE
	.align		4
.L_56:
        /*0114*/ 	.byte	0x04, 0x11
        /*0116*/ 	.short	(.L_58 - .L_57)
	.align		4
.L_57:
        /*0118*/ 	.word	index@(_ZN7cutlass13device_kernelIN5flash19enable_sm80_to_sm89INS1_16FlashAttnFwdSm80INS1_25CollectiveMainloopFwdSm80ILi8ELi1ELb1EN4cute5tupleIJNS5_1CILi128EEES8_S8_EEELi128ENS_10bfloat16_tEfNS_4arch4Sm80ELb0ELb0ELb1ELb0ELb1ELb0ELb1ELb1EEENS1_21CollectiveEpilogueFwdIS9_NS6_IJNS7_ILi1EEESF_SF_EEESA_SC_Li256ELb0ELb1ELb1ELb0EEENS1_19SingleTileSchedulerILb0ELb1ELb1ELi128EEEEEEEEEvNT_6ParamsE)
        /*011c*/ 	.word	0x00000000


	//----- nvinfo : EIATTR_MIN_STACK_SIZE
	.align		4
.L_58:
        /*0120*/ 	.byte	0x04, 0x12
        /*0122*/ 	.short	(.L_60 - .L_59)
	.align		4
.L_59:
        /*0124*/ 	.word	index@(_ZN7cutlass13device_kernelIN5flash19enable_sm80_to_sm89INS1_16FlashAttnFwdSm80INS1_25CollectiveMainloopFwdSm80ILi8ELi1ELb1EN4cute5tupleIJNS5_1CILi128EEES8_S8_EEELi128ENS_10bfloat16_tEfNS_4arch4Sm80ELb0ELb0ELb1ELb0ELb1ELb0ELb1ELb1EEENS1_21CollectiveEpilogueFwdIS9_NS6_IJNS7_ILi1EEESF_SF_EEESA_SC_Li256ELb0ELb1ELb1ELb0EEENS1_19SingleTileSchedulerILb0ELb1ELb1ELi128EEEEEEEEEvNT_6ParamsE)
        /*0128*/ 	.word	0x00000000


	//----- nvinfo : EIATTR_MIN_STACK_SIZE
	.align		4
.L_60:
        /*012c*/ 	.byte	0x04, 0x12
        /*012e*/ 	.short	(.L_62 - .L_61)
	.align		4
.L_61:
        /*0130*/ 	.word	index@(_ZN7cutlass13device_kernelIN5flash19enable_sm80_to_sm89INS1_16FlashAttnFwdSm80INS1_25CollectiveMainloopFwdSm80ILi8ELi1ELb1EN4cute5tupleIJNS5_1CILi128EEENS7_ILi96EEES8_EEELi128ENS_10bfloat16_tEfNS_4arch4Sm80ELb0ELb1ELb1ELb0ELb1ELb0ELb1ELb1EEENS1_21CollectiveEpilogueFwdINS6_IJS8_S8_S9_EEENS6_IJNS7_ILi1EEESH_SH_EEESB_SD_Li256ELb0ELb1ELb1ELb0EEENS1_19SingleTileSchedulerILb0ELb1ELb1ELi128EEEEEEEEEvNT_6ParamsE)
        /*0134*/ 	.word	0x00000000


	//----- nvinfo : EIATTR_MIN_STACK_SIZE
	.align		4
.L_62:
        /*0138*/ 	.byte	0x04, 0x12
        /*013a*/ 	.short	(.L_64 - .L_63)
	.align		4
.L_63:
        /*013c*/ 	.word	index@(_ZN7cutlass13device_kernelIN5flash19enable_sm80_to_sm89INS1_16FlashAttnFwdSm80INS1_25CollectiveMainloopFwdSm80ILi8ELi1ELb1EN4cute5tupleIJNS5_1CILi128EEES8_S8_EEELi128ENS_10bfloat16_tEfNS_4arch4Sm80ELb1ELb0ELb1ELb0ELb1ELb0ELb1ELb1EEENS1_21CollectiveEpilogueFwdIS9_NS6_IJNS7_ILi1EEESF_SF_EEESA_SC_Li256ELb0ELb1ELb1ELb0EEENS1_30DynamicPersistentTileSchedulerILi256ELi256ELb1ELb1ELb0EEEEEEEEEvNT_6ParamsE)
        /*0140*/ 	.word	0x00000000


	//----- nvinfo : EIATTR_MIN_STACK_SIZE
	.align		4
.L_64:
        /*0144*/ 	.byte	0x04, 0x12
        /*0146*/ 	.short	(.L_66 - .L_65)
	.align		4
.L_65:
        /*0148*/ 	.word	index@(_ZN7cutlass13device_kernelIN5flash19enable_sm80_to_sm89INS1_16FlashAttnFwdSm80INS1_25CollectiveMainloopFwdSm80ILi4ELi1ELb0EN4cute5tupleIJNS5_1CILi128EEENS7_ILi64EEES8_EEELi128ENS_10bfloat16_tEfNS_4arch4Sm80ELb0ELb0ELb1ELb0ELb1ELb0ELb1ELb1EEENS1_21CollectiveEpilogueFwdINS6_IJS8_S8_S9_EEENS6_IJNS7_ILi1EEESH_SH_EEESB_SD_Li128ELb0ELb1ELb1ELb0EEENS1_19SingleTileSchedulerILb0ELb1ELb1ELi128EEEEEEEEEvNT_6ParamsE)
        /*014c*/ 	.word	0x00000000


	//----- nvinfo : EIATTR_MIN_STACK_SIZE
	.align		4
.L_66:
        /*0150*/ 	.byte	0x04, 0x12
        /*0152*/ 	.short	(.L_68 - .L_67)
	.align		4
.L_67:
        /*0154*/ 	.word	index@(_ZN7cutlass13device_kernelIN5flash19enable_sm80_to_sm89INS1_16FlashAttnFwdSm80INS1_25CollectiveMainloopFwdSm80ILi8ELi1ELb1EN4cute5tupleIJNS5_1CILi128EEENS7_ILi112EEES8_EEELi128ENS_10bfloat16_tEfNS_4arch4Sm80ELb0ELb0ELb1ELb1ELb1ELb0ELb1ELb1EEENS1_21CollectiveEpilogueFwdINS6_IJS8_S8_S9_EEENS6_IJNS7_ILi1EEESH_SH_EEESB_SD_Li256ELb1ELb1ELb1ELb0EEENS1_36VarlenDynamicPersistentTileSchedulerILi128ELi112ELi256ELi256ELb1ELb1ELb0ELb0ELb1ELb1EEEEEEEEEvNT_6ParamsE)
        /*0158*/ 	.word	0x00000000


	//----- nvinfo : EIATTR_MIN_STACK_SIZE
	.align		4
.L_68:
        /*015c*/ 	.byte	0x04, 0x12
        /*015e*/ 	.short	(.L_70 - .L_69)
	.align		4
.L_69:
        /*0160*/ 	.word	index@(_ZN7cutlass13device_kernelIN5flash19enable_sm80_to_sm89INS1_16FlashAttnFwdSm80INS1_25CollectiveMainloopFwdSm80ILi8ELi1ELb1EN4cute5tupleIJNS5_1CILi128EEENS7_ILi112EEES8_EEELi128ENS_10bfloat16_tEfNS_4arch4Sm80ELb0ELb0ELb1ELb1ELb1ELb1ELb1ELb1EEENS1_21CollectiveEpilogueFwdINS6_IJS8_S8_S9_EEENS6_IJNS7_ILi1EEESH_SH_EEESB_SD_Li256ELb1ELb1ELb1ELb0EEENS1_36VarlenDynamicPersistentTileSchedulerILi128ELi112ELi256ELi256ELb1ELb1ELb0ELb0ELb1ELb1EEEEEEEEEvNT_6ParamsE)
        /*0164*/ 	.word	0x00000000


	//----- nvinfo : EIATTR_MIN_STACK_SIZE
	.align		4
.L_70:
        /*0168*/ 	.byte	0x04, 0x12
        /*016a*/ 	.short	(.L_72 - .L_71)
	.align		4
.L_71:
        /*016c*/ 	.word	index@(_ZN7cutlass13device_kernelIN5flash19enable_sm80_to_sm89INS1_16FlashAttnFwdSm80INS1_25CollectiveMainloopFwdSm80ILi4ELi1ELb0EN4cute5tupleIJNS5_1CILi128EEENS7_ILi48EEES8_EEELi128ENS_10bfloat16_tEfNS_4arch4Sm80ELb0ELb1ELb1ELb0ELb1ELb0ELb1ELb1EEENS1_21CollectiveEpilogueFwdINS6_IJS8_S8_S9_EEENS6_IJNS7_ILi1EEESH_SH_EEESB_SD_Li128ELb0ELb1ELb1ELb0EEENS1_19SingleTileSchedulerILb0ELb1ELb1ELi128EEEEEEEEEvNT_6ParamsE)
        /*0170*/ 	.word	0x00000000


	//----- nvinfo : EIATTR_MIN_STACK_SIZE
	.align		4
.L_72:
        /*0174*/ 	.byte	0x04, 0x12
        /*0176*/ 	.short	(.L_74 - .L_73)
	.align		4
.L_73:
        /*0178*/ 	.word	index@(_ZN7cutlass13device_kernelIN5flash19enable_sm80_to_sm89INS1_16FlashAttnFwdSm80INS1_25CollectiveMainloopFwdSm80ILi8ELi1ELb1EN4cute5tupleIJNS5_1CILi128EEENS7_ILi96EEES8_EEELi128ENS_10bfloat16_tEfNS_4arch4Sm80ELb0ELb1ELb1ELb1ELb1ELb0ELb1ELb1EEENS1_21CollectiveEpilogueFwdINS6_IJS8_S8_S9_EEENS6_IJNS7_ILi1EEESH_SH_EEESB_SD_Li256ELb1ELb1ELb1ELb0EEENS1_36VarlenDynamicPersistentTileSchedulerILi128ELi96ELi256ELi256ELb1ELb1ELb0ELb1ELb0ELb1EEEEEEEEEvNT_6ParamsE)
        /*017c*/ 	.word	0x00000000


	//----- nvinfo : EIATTR_MIN_STACK_SIZE
	.align		4
.L_74:
        /*0180*/ 	.byte	0x04, 0x12
        /*0182*/ 	.short	(.L_76 - .L_75)
	.align		4
.L_75:
        /*0184*/ 	.word	index@(_ZN7cutlass13device_kernelIN5flash19enable_sm80_to_sm89INS1_16FlashAttnFwdSm80INS1_25CollectiveMainloopFwdSm80ILi8ELi1ELb1EN4cute5tupleIJNS5_1CILi128EEENS7_ILi96EEES8_EEELi128ENS_10bfloat16_tEfNS_4arch4Sm80ELb0ELb1ELb1ELb1ELb1ELb1ELb1ELb1EEENS1_21CollectiveEpilogueFwdINS6_IJS8_S8_S9_EEENS6_IJNS7_ILi1EEESH_SH_EEESB_SD_Li256ELb1ELb1ELb1ELb0EEENS1_36VarlenDynamicPersistentTileSchedulerILi128ELi96ELi256ELi256ELb1ELb1ELb0ELb1ELb0ELb1EEEEEEEEEvNT_6ParamsE)
        /*0188*/ 	.word	0x00000000


	//----- nvinfo : EIATTR_MIN_STACK_SIZE
	.align		4
.L_76:
        /*018c*/ 	.byte	0x04, 0x12
        /*018e*/ 	.short	(.L_78 - .L_77)
	.align		4
.L_77:
        /*0190*/ 	.word	index@(_ZN7cutlass13device_kernelIN5flash19enable_sm80_to_sm89INS1_16FlashAttnFwdSm80INS1_25CollectiveMainloopFwdSm80ILi4ELi1ELb0EN4cute5tupleIJNS5_1CILi128EEENS7_ILi64EEES8_EEELi128ENS_10bfloat16_tEfNS_4arch4Sm80ELb1ELb0ELb1ELb0ELb1ELb0ELb1ELb1EEENS1_21CollectiveEpilogueFwdINS6_IJS8_S8_S9_EEENS6_IJNS7_ILi1EEESH_SH_EEESB_SD_Li128ELb0ELb1ELb1ELb0EEENS1_30DynamicPersistentTileSchedulerILi128ELi128ELb1ELb1ELb0EEEEEEEEEvNT_6ParamsE)
        /*0194*/ 	.word	0x00000000


	//----- nvinfo : EIATTR_MIN_STACK_SIZE
	.align		4
.L_78:
        /*0198*/ 	.byte	0x04, 0x12
        /*019a*/ 	.short	(.L_80 - .L_79)
	.align		4
.L_79:
        /*019c*/ 	.word	index@(_ZN7cutlass13device_kernelIN5flash19enable_sm80_to_sm89INS1_16FlashAttnFwdSm80INS1_25CollectiveMainloopFwdSm80ILi8ELi1ELb1EN4cute5tupleIJNS5_1CILi128EEENS7_ILi112EEES8_EEELi128ENS_10bfloat16_tEfNS_4arch4Sm80ELb1ELb0ELb1ELb1ELb1ELb0ELb1ELb1EEENS1_21CollectiveEpilogueFwdINS6_IJS8_S8_S9_EEENS6_IJNS7_ILi1EEESH_SH_EEESB_SD_Li256ELb1ELb1ELb1ELb0EEENS1_36VarlenDynamicPersistentTileSchedulerILi128ELi112ELi256ELi256ELb1ELb1ELb0ELb1ELb1ELb1EEEEEEEEEvNT_6ParamsE)
        /*01a0*/ 	.word	0x00000000


	//----- nvinfo : EIATTR_MIN_STACK_SIZE
	.align		4
.L_80:
        /*01a4*/ 	.byte	0x04, 0x12
        /*01a6*/ 	.short	(.L_82 - .L_81)
	.align		4
.L_81:
        /*01a8*/ 	.word	index@(_ZN7cutlass13device_kernelIN5flash19enable_sm80_to_sm89INS1_16FlashAttnFwdSm80INS1_25CollectiveMainloopFwdSm80ILi8ELi1ELb1EN4cute5tupleIJNS5_1CILi128EEENS7_ILi112EEES8_EEELi128ENS_10bfloat16_tEfNS_4arch4Sm80ELb1ELb0ELb1ELb1ELb1ELb1ELb1ELb1EEENS1_21CollectiveEpilogueFwdINS6_IJS8_S8_S9_EEENS6_IJNS7_ILi1EEESH_SH_EEESB_SD_Li256ELb1ELb1ELb1ELb0EEENS1_36VarlenDynamicPersistentTileSchedulerILi128ELi112ELi256ELi256ELb1ELb1ELb0ELb1ELb1ELb1EEEEEEEEEvNT_6ParamsE)
        /*01ac*/ 	.word	0x00000000
.L_82:


//--------------------- .nv.compat                --------------------------
	.section	.nv.compat,"",@"SHT_CUDA_COMPAT_INFO"
	.align	4
        /*0000*/ 	.byte	0x02, 0x09, 0x01, 0x00, 0x02, 0x02, 0x01, 0x00, 0x02, 0x05, 0x05, 0x00, 0x03, 0x07, 0x01, 0x01
        /*0010*/ 	.byte	0x02, 0x03, 0x00, 0x00, 0x02, 0x06, 0x01, 0x00, 0x04, 0x0b, 0x08, 0x00, 0x09, 0x00, 0x00, 0x00
        /*0020*/ 	.byte	0x00, 0x00, 0x00, 0x00


//--------------------- .nv.info._ZN7cutlass13device_kernelIN5flash19enable_sm80_to_sm89INS1_16FlashAttnFwdSm80INS1_25CollectiveMainloopFwdSm80ILi8ELi1ELb1EN4cute5tupleIJNS5_1CILi128EEES8_S8_EEELi128ENS_10bfloat16_tEfNS_4arch4Sm80ELb0ELb0ELb1ELb0ELb1ELb0ELb1ELb1EEENS1_21CollectiveEpilogueFwdIS9_NS6_IJNS7_ILi1EEESF_SF_EEESA_SC_Li256ELb0ELb1ELb1ELb0EEENS1_19SingleTileSchedulerILb0ELb1ELb1ELi128EEEEEEEEEvNT_6ParamsE --------------------------
	.section	.nv.info._ZN7cutlass13device_kernelIN5flash19enable_sm80_to_sm89INS1_16FlashAttnFwdSm80INS1_25CollectiveMainloopFwdSm80ILi8ELi1ELb1EN4cute5tupleIJNS5_1CILi128EEES8_S8_EEELi128ENS_10bfloat16_tEfNS_4arch4Sm80ELb0ELb0ELb1ELb0ELb1ELb0ELb1ELb1EEENS1_21CollectiveEpilogueFwdIS9_NS6_IJNS7_ILi1EEESF_SF_EEESA_SC_Li256ELb0ELb1ELb1ELb0EEENS1_19SingleTileSchedulerILb0ELb1ELb1ELi128EEEEEEEEEvNT_6ParamsE,"",@"SHT_CUDA_INFO"
	.sectionflags	@""
	.align	4


	//----- nvinfo : EIATTR_CUDA_API_VERSION
	.align		4
        /*0000*/ 	.byte	0x04, 0x37
        /*0002*/ 	.short	(.L_84 - .L_83)
.L_83:
        /*0004*/ 	.word	0x00000082


	//----- nvinfo : EIATTR_KPARAM_INFO
	.align		4
.L_84:
        /*0008*/ 	.byte	0x04, 0x17
        /*000a*/ 	.short	(.L_86 - .L_85)
.L_85:
        /*000c*/ 	.word	0x00000000
        /*0010*/ 	.short	0x0000
        /*0012*/ 	.short	0x0000
        /*0014*/ 	.byte	0x00, 0xf0, 0x61, 0x10


	//----- nvinfo : EIATTR_SPARSE_MMA_MASK
	.align		4
.L_86:
        /*0018*/ 	.byte	0x03, 0x50
        /*001a*/ 	.short	0x0000


	//----- nvinfo : EIATTR_MAXREG_COUNT
	.align		4
        /*001c*/ 	.byte	0x03, 0x1b
        /*001e*/ 	.short	0x00ff


	//----- nvinfo : EIATTR_MERCURY_ISA_VERSION
	.align		4
        /*0020*/ 	.byte	0x03, 0x5f
        /*0022*/ 	.short	0x0101


	//----- nvinfo : EIATTR_VRC_CTA_INIT_COUNT
	.align		4
        /*0024*/ 	.byte	0x02, 0x4a
	.zero		1
	.zero		1


	//----- nvinfo : EIATTR_EXIT_INSTR_OFFSETS
	.align		4
        /*0028*/ 	.byte	0x04, 0x1c
        /*002a*/ 	.short	(.L_88 - .L_87)


	//   ....[0]....
.L_87:
        /*002c*/ 	.word	0x00000010


	//----- nvinfo : EIATTR_MAX_THREADS
	.align		4
.L_88:
        /*0030*/ 	.byte	0x04, 0x05
        /*0032*/ 	.short	(.L_90 - .L_89)
.L_89:
        /*0034*/ 	.word	0x00000100
        /*0038*/ 	.word	0x00000001
        /*003c*/ 	.word	0x00000001


	//----- nvinfo : EIATTR_CBANK_PARAM_SIZE
	.align		4
.L_90:
        /*0040*/ 	.byte	0x03, 0x19
        /*0042*/ 	.short	0x0418


	//----- nvinfo : EIATTR_PARAM_CBANK
	.align		4
        /*0044*/ 	.byte	0x04, 0x0a
        /*0046*/ 	.short	(.L_92 - .L_91)
	.align		4
.L_91:
        /*0048*/ 	.word	index@(.nv.constant0._ZN7cutlass13device_kernelIN5flash19enable_sm80_to_sm89INS1_16FlashAttnFwdSm80INS1_25CollectiveMainloopFwdSm80ILi8ELi1ELb1EN4cute5tupleIJNS5_1CILi128EEES8_S8_EEELi128ENS_10bfloat16_tEfNS_4arch4Sm80ELb0ELb0ELb1ELb0ELb1ELb0ELb1ELb1EEENS1_21CollectiveEpilogueFwdIS9_NS6_IJNS7_ILi1EEESF_SF_EEESA_SC_Li256ELb0ELb1ELb1ELb0EEENS1_19SingleTileSchedulerILb0ELb1ELb1ELi128EEEEEEEEEvNT_6ParamsE)
        /*004c*/ 	.short	0x0380
        /*004e*/ 	.short	0x0418


	//----- nvinfo : EIATTR_SW_WAR
	.align		4
.L_92:
        /*0050*/ 	.byte	0x04, 0x36
        /*0052*/ 	.short	(.L_94 - .L_93)
.L_93:
        /*0054*/ 	.word	0x00000008
.L_94:


//--------------------- .nv.info._ZN7cutlass13device_kernelIN5flash19enable_sm80_to_sm89INS1_16FlashAttnFwdSm80INS1_25CollectiveMainloopFwdSm80ILi8ELi1ELb1EN4cute5tupleIJNS5_1CILi128EEENS7_ILi96EEES8_EEELi128ENS_10bfloat16_tEfNS_4arch4Sm80ELb0ELb1ELb1ELb0ELb1ELb0ELb1ELb1EEENS1_21CollectiveEpilogueFwdINS6_IJS8_S8_S9_EEENS6_IJNS7_ILi1EEESH_SH_EEESB_SD_Li256ELb0ELb1ELb1ELb0EEENS1_19SingleTileSchedulerILb0ELb1ELb1ELi128EEEEEEEEEvNT_6ParamsE --------------------------
	.section	.nv.info._ZN7cutlass13device_kernelIN5flash19enable_sm80_to_sm89INS1_16FlashAttnFwdSm80INS1_25CollectiveMainloopFwdSm80ILi8ELi1ELb1EN4cute5tupleIJNS5_1CILi128EEENS7_ILi96EEES8_EEELi128ENS_10bfloat16_tEfNS_4arch4Sm80ELb0ELb1ELb1ELb0ELb1ELb0ELb1ELb1EEENS1_21CollectiveEpilogueFwdINS6_IJS8_S8_S9_EEENS6_IJNS7_ILi1EEESH_SH_EEESB_SD_Li256ELb0ELb1ELb1ELb0EEENS1_19SingleTileSchedulerILb0ELb1ELb1ELi128EEEEEEEEEvNT_6ParamsE,"",@"SHT_CUDA_INFO"
	.sectionflags	@""
	.align	4


	//----- nvinfo : EIATTR_CUDA_API_VERSION
	.align		4
        /*0000*/ 	.byte	0x04, 0x37
        /*0002*/ 	.short	(.L_96 - .L_95)
.L_95:
        /*0004*/ 	.word	0x00000082


	//----- nvinfo : EIATTR_KPARAM_INFO
	.align		4
.L_96:
        /*0008*/ 	.byte	0x04, 0x17
        /*000a*/ 	.short	(.L_98 - .L_97)
.L_97:
        /*000c*/ 	.word	0x00000000
        /*0010*/ 	.short	0x0000
        /*0012*/ 	.short	0x0000
        /*0014*/ 	.byte	0x00, 0xf0, 0x61, 0x10


	//----- nvinfo : EIATTR_SPARSE_MMA_MASK
	.align		4
.L_98:
        /*0018*/ 	.byte	0x03, 0x50
        /*001a*/ 	.short	0x0000


	//----- nvinfo : EIATTR_MAXREG_COUNT
	.align		4
        /*001c*/ 	.byte	0x03, 0x1b
        /*001e*/ 	.short	0x00ff


	//----- nvinfo : EIATTR_MERCURY_ISA_VERSION
	.align		4
        /*0020*/ 	.byte	0x03, 0x5f
        /*0022*/ 	.short	0x0101


	//----- nvinfo : EIATTR_VRC_CTA_INIT_COUNT
	.align		4
        /*0024*/ 	.byte	0x02, 0x4a
	.zero		1
	.zero		1


	//----- nvinfo : EIATTR_EXIT_INSTR_OFFSETS
	.align		4
        /*0028*/ 	.byte	0x04, 0x1c
        /*002a*/ 	.short	(.L_100 - .L_99)


	//   ....[0]....
.L_99:
        /*002c*/ 	.word	0x00000010


	//----- nvinfo : EIATTR_MAX_THREADS
	.align		4
.L_100:
        /*0030*/ 	.byte	0x04, 0x05
        /*0032*/ 	.short	(.L_102 - .L_101)
.L_101:
        /*0034*/ 	.word	0x00000100
        /*0038*/ 	.word	0x00000001
        /*003c*/ 	.word	0x00000001


	//----- nvinfo : EIATTR_CBANK_PARAM_SIZE
	.align		4
.L_102:
        /*0040*/ 	.byte	0x03, 0x19
        /*0042*/ 	.short	0x0418


	//----- nvinfo : EIATTR_PARAM_CBANK
	.align		4
        /*0044*/ 	.byte	0x04, 0x0a
        /*0046*/ 	.short	(.L_104 - .L_103)
	.align		4
.L_103:
        /*0048*/ 	.word	index@(.nv.constant0._ZN7cutlass13device_kernelIN5flash19enable_sm80_to_sm89INS1_16FlashAttnFwdSm80INS1_25CollectiveMainloopFwdSm80ILi8ELi1ELb1EN4cute5tupleIJNS5_1CILi128EEENS7_ILi96EEES8_EEELi128ENS_10bfloat16_tEfNS_4arch4Sm80ELb0ELb1ELb1ELb0ELb1ELb0ELb1ELb1EEENS1_21CollectiveEpilogueFwdINS6_IJS8_S8_S9_EEENS6_IJNS7_ILi1EEESH_SH_EEESB_SD_Li256ELb0ELb1ELb1ELb0EEENS1_19SingleTileSchedulerILb0ELb1ELb1ELi128EEEEEEEEEvNT_6ParamsE)
        /*004c*/ 	.short	0x0380
        /*004e*/ 	.short	0x0418


	//----- nvinfo : EIATTR_SW_WAR
	.align		4
.L_104:
        /*0050*/ 	.byte	0x04, 0x36
        /*0052*/ 	.short	(.L_106 - .L_105)
.L_105:
        /*0054*/ 	.word	0x00000008
.L_106:


//--------------------- .nv.info._ZN7cutlass13device_kernelIN5flash19enable_sm80_to_sm89INS1_16FlashAttnFwdSm80INS1_25CollectiveMainloopFwdSm80ILi8ELi1ELb1EN4cute5tupleIJNS5_1CILi128EEES8_S8_EEELi128ENS_10bfloat16_tEfNS_4arch4Sm80ELb1ELb0ELb1ELb0ELb1ELb0ELb1ELb1EEENS1_21CollectiveEpilogueFwdIS9_NS6_IJNS7_ILi1EEESF_SF_EEESA_SC_Li256ELb0ELb1ELb1ELb0EEENS1_30DynamicPersistentTileSchedulerILi256ELi256ELb1ELb1ELb0EEEEEEEEEvNT_6ParamsE --------------------------
	.section	.nv.info._ZN7cutlass13device_kernelIN5flash19enable_sm80_to_sm89INS1_16FlashAttnFwdSm80INS1_25CollectiveMainloopFwdSm80ILi8ELi1ELb1EN4cute5tupleIJNS5_1CILi128EEES8_S8_EEELi128ENS_10bfloat16_tEfNS_4arch4Sm80ELb1ELb0ELb1ELb0ELb1ELb0ELb1ELb1EEENS1_21CollectiveEpilogueFwdIS9_NS6_IJNS7_ILi1EEESF_SF_EEESA_SC_Li256ELb0ELb1ELb1ELb0EEENS1_30DynamicPersistentTileSchedulerILi256ELi256ELb1ELb1ELb0EEEEEEEEEvNT_6ParamsE,"",@"SHT_CUDA_INFO"
	.sectionflags	@""
	.align	4


	//----- nvinfo : EIATTR_CUDA_API_VERSION
	.align		4
        /*0000*/ 	.byte	0x04, 0x37
        /*0002*/ 	.short	(.L_108 - .L_107)
.L_107:
        /*0004*/ 	.word	0x00000082


	//----- nvinfo : EIATTR_KPARAM_INFO
	.align		4
.L_108:
        /*0008*/ 	.byte	0x04, 0x17
        /*000a*/ 	.short	(.L_110 - .L_109)
.L_109:
        /*000c*/ 	.word	0x00000000
        /*0010*/ 	.short	0x0000
        /*0012*/ 	.short	0x0000
        /*0014*/ 	.byte	0x00, 0xf0, 0xa1, 0x10


	//----- nvinfo : EIATTR_SPARSE_MMA_MASK
	.align		4
.L_110:
        /*0018*/ 	.byte	0x03, 0x50
        /*001a*/ 	.short	0x0000


	//----- nvinfo : EIATTR_MAXREG_COUNT
	.align		4
        /*001c*/ 	.byte	0x03, 0x1b
        /*001e*/ 	.short	0x00ff


	//----- nvinfo : EIATTR_MERCURY_ISA_VERSION
	.align		4
        /*0020*/ 	.byte	0x03, 0x5f
        /*0022*/ 	.short	0x0101


	//----- nvinfo : EIATTR_VRC_CTA_INIT_COUNT
	.align		4
        /*0024*/ 	.byte	0x02, 0x4a
	.zero		1
	.zero		1


	//----- nvinfo : EIATTR_EXIT_INSTR_OFFSETS
	.align		4
        /*0028*/ 	.byte	0x04, 0x1c
        /*002a*/ 	.short	(.L_112 - .L_111)


	//   ....[0]....
.L_111:
        /*002c*/ 	.word	0x00000010


	//----- nvinfo : EIATTR_MAX_THREADS
	.align		4
.L_112:
        /*0030*/ 	.byte	0x04, 0x05
        /*0032*/ 	.short	(.L_114 - .L_113)
.L_113:
        /*0034*/ 	.word	0x00000100
        /*0038*/ 	.word	0x00000001
        /*003c*/ 	.word	0x00000001


	//----- nvinfo : EIATTR_CBANK_PARAM_SIZE
	.align		4
.L_114:
        /*0040*/ 	.byte	0x03, 0x19
        /*0042*/ 	.short	0x0428


	//----- nvinfo : EIATTR_PARAM_CBANK
	.align		4
        /*0044*/ 	.byte	0x04, 0x0a
        /*0046*/ 	.short	(.L_116 - .L_115)
	.align		4
.L_115:
        /*0048*/ 	.word	index@(.nv.constant0._ZN7cutlass13device_kernelIN5flash19enable_sm80_to_sm89INS1_16FlashAttnFwdSm80INS1_25CollectiveMainloopFwdSm80ILi8ELi1ELb1EN4cute5tupleIJNS5_1CILi128EEES8_S8_EEELi128ENS_10bfloat16_tEfNS_4arch4Sm80ELb1ELb0ELb1ELb0ELb1ELb0ELb1ELb1EEENS1_21CollectiveEpilogueFwdIS9_NS6_IJNS7_ILi1EEESF_SF_EEESA_SC_Li256ELb0ELb1ELb1ELb0EEENS1_30DynamicPersistentTileSchedulerILi256ELi256ELb1ELb1ELb0EEEEEEEEEvNT_6ParamsE)
        /*004c*/ 	.short	0x0380
        /*004e*/ 	.short	0x0428


	//----- nvinfo : EIATTR_SW_WAR
	.align		4
.L_116:
        /*0050*/ 	.byte	0x04, 0x36
        /*0052*/ 	.short	(.L_118 - .L_117)
.L_117:
        /*0054*/ 	.word	0x00000008
.L_118:


//--------------------- .nv.info._ZN7cutlass13device_kernelIN5flash19enable_sm80_to_sm89INS1_16FlashAttnFwdSm80INS1_25CollectiveMainloopFwdSm80ILi4ELi1ELb0EN4cute5tupleIJNS5_1CILi128EEENS7_ILi64EEES8_EEELi128ENS_10bfloat16_tEfNS_4arch4Sm80ELb0ELb0ELb1ELb0ELb1ELb0ELb1ELb1EEENS1_21CollectiveEpilogueFwdINS6_IJS8_S8_S9_EEENS6_IJNS7_ILi1EEESH_SH_EEESB_SD_Li128ELb0ELb1ELb1ELb0EEENS1_19SingleTileSchedulerILb0ELb1ELb1ELi128EEEEEEEEEvNT_6ParamsE --------------------------
	.section	.nv.info._ZN7cutlass13device_kernelIN5flash19enable_sm80_to_sm89INS1_16FlashAttnFwdSm80INS1_25CollectiveMainloopFwdSm80ILi4ELi1ELb0EN4cute5tupleIJNS5_1CILi128EEENS7_ILi64EEES8_EEELi128ENS_10bfloat16_tEfNS_4arch4Sm80ELb0ELb0ELb1ELb0ELb1ELb0ELb1ELb1EEENS1_21CollectiveEpilogueFwdINS6_IJS8_S8_S9_EEENS6_IJNS7_ILi1EEESH_SH_EEESB_SD_Li128ELb0ELb1ELb1ELb0EEENS1_19SingleTileSchedulerILb0ELb1ELb1ELi128EEEEEEEEEvNT_6ParamsE,"",@"SHT_CUDA_INFO"
	.sectionflags	@""
	.align	4


	//----- nvinfo : EIATTR_CUDA_API_VERSION
	.align		4
        /*0000*/ 	.byte	0x04, 0x37
        /*0002*/ 	.short	(.L_120 - .L_119)
.L_119:
        /*0004*/ 	.word	0x00000082


	//----- nvinfo : EIATTR_KPARAM_INFO
	.align		4
.L_120:
        /*0008*/ 	.byte	0x04, 0x17
        /*000a*/ 	.short	(.L_122 - .L_121)
.L_121:
        /*000c*/ 	.word	0x00000000
        /*0010*/ 	.short	0x0000
        /*0012*/ 	.short	0x0000
        /*0014*/ 	.byte	0x00, 0xf0, 0x61, 0x10


	//----- nvinfo : EIATTR_SPARSE_MMA_MASK
	.align		4
.L_122:
        /*0018*/ 	.byte	0x03, 0x50
        /*001a*/ 	.short	0x0000


	//----- nvinfo : EIATTR_MAXREG_COUNT
	.align		4
        /*001c*/ 	.byte	0x03, 0x1b
        /*001e*/ 	.short	0x00ff


	//----- nvinfo : EIATTR_MERCURY_ISA_VERSION
	.align		4
        /*0020*/ 	.byte	0x03, 0x5f
        /*0022*/ 	.short	0x0101


	//----- nvinfo : EIATTR_VRC_CTA_INIT_COUNT
	.align		4
        /*0024*/ 	.byte	0x02, 0x4a
	.zero		1
	.zero		1


	//----- nvinfo : EIATTR_EXIT_INSTR_OFFSETS
	.align		4
        /*0028*/ 	.byte	0x04, 0x1c
        /*002a*/ 	.short	(.L_124 - .L_123)


	//   ....[0]....
.L_123:
        /*002c*/ 	.word	0x00000010


	//----- nvinfo : EIATTR_MAX_THREADS
	.align		4
.L_124:
        /*0030*/ 	.byte	0x04, 0x05
        /*0032*/ 	.short	(.L_126 - .L_125)
.L_125:
        /*0034*/ 	.word	0x00000080
        /*0038*/ 	.word	0x00000001
        /*003c*/ 	.word	0x00000001


	//----- nvinfo : EIATTR_CBANK_PARAM_SIZE
	.align		4
.L_126:
        /*0040*/ 	.byte	0x03, 0x19
        /*0042*/ 	.short	0x0418


	//----- nvinfo : EIATTR_PARAM_CBANK
	.align		4
        /*0044*/ 	.byte	0x04, 0x0a
        /*0046*/ 	.short	(.L_128 - .L_127)
	.align		4
.L_127:
        /*0048*/ 	.word	index@(.nv.constant0._ZN7cutlass13device_kernelIN5flash19enable_sm80_to_sm89INS1_16FlashAttnFwdSm80INS1_25CollectiveMainloopFwdSm80ILi4ELi1ELb0EN4cute5tupleIJNS5_1CILi128EEENS7_ILi64EEES8_EEELi128ENS_10bfloat16_tEfNS_4arch4Sm80ELb0ELb0ELb1ELb0ELb1ELb0ELb1ELb1EEENS1_21CollectiveEpilogueFwdINS6_IJS8_S8_S9_EEENS6_IJNS7_ILi1EEESH_SH_EEESB_SD_Li128ELb0ELb1ELb1ELb0EEENS1_19SingleTileSchedulerILb0ELb1ELb1ELi128EEEEEEEEEvNT_6ParamsE)
        /*004c*/ 	.short	0x0380
        /*004e*/ 	.short	0x0418


	//----- nvinfo : EIATTR_SW_WAR
	.align		4
.L_128:
        /*0050*/ 	.byte	0x04, 0x36
        /*0052*/ 	.short	(.L_130 - .L_129)
.L_129:
        /*0054*/ 	.word	0x00000008
.L_130:


//--------------------- .nv.info._ZN7cutlass13device_kernelIN5flash19enable_sm80_to_sm89INS1_16FlashAttnFwdSm80INS1_25CollectiveMainloopFwdSm80ILi8ELi1ELb1EN4cute5tupleIJNS5_1CILi128EEENS7_ILi112EEES8_EEELi128ENS_10bfloat16_tEfNS_4arch4Sm80ELb0ELb0ELb1ELb1ELb1ELb0ELb1ELb1EEENS1_21CollectiveEpilogueFwdINS6_IJS8_S8_S9_EEENS6_IJNS7_ILi1EEESH_SH_EEESB_SD_Li256ELb1ELb1ELb1ELb0EEENS1_36VarlenDynamicPersistentTileSchedulerILi128ELi112ELi256ELi256ELb1ELb1ELb0ELb0ELb1ELb1EEEEEEEEEvNT_6ParamsE --------------------------
	.section	.nv.info._ZN7cutlass13device_kernelIN5flash19enable_sm80_to_sm89INS1_16FlashAttnFwdSm80INS1_25CollectiveMainloopFwdSm80ILi8ELi1ELb1EN4cute5tupleIJNS5_1CILi128EEENS7_ILi112EEES8_EEELi128ENS_10bfloat16_tEfNS_4arch4Sm80ELb0ELb0ELb1ELb1ELb1ELb0ELb1ELb1EEENS1_21CollectiveEpilogueFwdINS6_IJS8_S8_S9_EEENS6_IJNS7_ILi1EEESH_SH_EEESB_SD_Li256ELb1ELb1ELb1ELb0EEENS1_36VarlenDynamicPersistentTileSchedulerILi128ELi112ELi256ELi256ELb1ELb1ELb0ELb0ELb1ELb1EEEEEEEEEvNT_6ParamsE,"",@"SHT_CUDA_INFO"
	.sectionflags	@""
	.align	4


	//----- nvinfo : EIATTR_CUDA_API_VERSION
	.align		4
        /*0000*/ 	.byte	0x04, 0x37
        /*0002*/ 	.short	(.L_132 - .L_131)
.L_131:
        /*0004*/ 	.word	0x00000082


	//----- nvinfo : EIATTR_KPARAM_INFO
	.align		4
.L_132:
        /*0008*/ 	.byte	0x04, 0x17
        /*000a*/ 	.short	(.L_134 - .L_133)
.L_133:
        /*000c*/ 	.word	0x00000000
        /*0010*/ 	.short	0x0000
        /*0012*/ 	.short	0x0000
        /*0014*/ 	.byte	0x00, 0xf0, 0xe1, 0x10


	//----- nvinfo : EIATTR_SPARSE_MMA_MASK
	.align		4
.L_134:
        /*0018*/ 	.byte	0x03, 0x50
        /*001a*/ 	.short	0x0000


	//----- nvinfo : EIATTR_MAXREG_COUNT
	.align		4
        /*001c*/ 	.byte	0x03, 0x1b
        /*001e*/ 	.short	0x00ff


	//----- nvinfo : EIATTR_MERCURY_ISA_VERSION
	.align		4
        /*0020*/ 	.byte	0x03, 0x5f
        /*0022*/ 	.short	0x0101


	//----- nvinfo : EIATTR_VRC_CTA_INIT_COUNT
	.align		4
        /*0024*/ 	.byte	0x02, 0x4a
	.zero		1
	.zero		1


	//----- nvinfo : EIATTR_EXIT_INSTR_OFFSETS
	.align		4
        /*0028*/ 	.byte	0x04, 0x1c
        /*002a*/ 	.short	(.L_136 - .L_135)


	//   ....[0]....
.L_135:
        /*002c*/ 	.word	0x00000010


	//----- nvinfo : EIATTR_MAX_THREADS
	.align		4
.L_136:
        /*0030*/ 	.byte	0x04, 0x05
        /*0032*/ 	.short	(.L_138 - .L_137)
.L_137:
        /*0034*/ 	.word	0x00000100
        /*0038*/ 	.word	0x00000001
        /*003c*/ 	.word	0x00000001


	//----- nvinfo : EIATTR_CBANK_PARAM_SIZE
	.align		4
.L_138:
        /*0040*/ 	.byte	0x03, 0x19
        /*0042*/ 	.short	0x0438


	//----- nvinfo : EIATTR_PARAM_CBANK
	.align		4
        /*0044*/ 	.byte	0x04, 0x0a
        /*0046*/ 	.short	(.L_140 - .L_139)
	.align		4
.L_139:
        /*0048*/ 	.word	index@(.nv.constant0._ZN7cutlass13device_kernelIN5flash19enable_sm80_to_sm89INS1_16FlashAttnFwdSm80INS1_25CollectiveMainloopFwdSm80ILi8ELi1ELb1EN4cute5tupleIJNS5_1CILi128EEENS7_ILi112EEES8_EEELi128ENS_10bfloat16_tEfNS_4arch4Sm80ELb0ELb0ELb1ELb1ELb1ELb0ELb1ELb1EEENS1_21CollectiveEpilogueFwdINS6_IJS8_S8_S9_EEENS6_IJNS7_ILi1EEESH_SH_EEESB_SD_Li256ELb1ELb1ELb1ELb0EEENS1_36VarlenDynamicPersistentTileSchedulerILi128ELi112ELi256ELi256ELb1ELb1ELb0ELb0ELb1ELb1EEEEEEEEEvNT_6ParamsE)
        /*004c*/ 	.short	0x0380
        /*004e*/ 	.short	0x0438


	//----- nvinfo : EIATTR_SW_WAR
	.align		4
.L_140:
        /*0050*/ 	.byte	0x04, 0x36
        /*0052*/ 	.short	(.L_142 - .L_141)
.L_141:
        /*0054*/ 	.word	0x00000008
.L_142:


//--------------------- .nv.info._ZN7cutlass13device_kernelIN5flash19enable_sm80_to_sm89INS1_16FlashAttnFwdSm80INS1_25CollectiveMainloopFwdSm80ILi8ELi1ELb1EN4cute5tupleIJNS5_1CILi128EEENS7_ILi112EEES8_EEELi128ENS_10bfloat16_tEfNS_4arch4Sm80ELb0ELb0ELb1ELb1ELb1ELb1ELb1ELb1EEENS1_21CollectiveEpilogueFwdINS6_IJS8_S8_S9_EEENS6_IJNS7_ILi1EEESH_SH_EEESB_SD_Li256ELb1ELb1ELb1ELb0EEENS1_36VarlenDynamicPersistentTileSchedulerILi128ELi112ELi256ELi256ELb1ELb1ELb0ELb0ELb1ELb1EEEEEEEEEvNT_6ParamsE --------------------------
	.section	.nv.info._ZN7cutlass13device_kernelIN5flash19enable_sm80_to_sm89INS1_16FlashAttnFwdSm80INS1_25CollectiveMainloopFwdSm80ILi8ELi1ELb1EN4cute5tupleIJNS5_1CILi128EEENS7_ILi112EEES8_EEELi128ENS_10bfloat16_tEfNS_4arch4Sm80ELb0ELb0ELb1ELb1ELb1ELb1ELb1ELb1EEENS1_21CollectiveEpilogueFwdINS6_IJS8_S8_S9_EEENS6_IJNS7_ILi1EEESH_SH_EEESB_SD_Li256ELb1ELb1ELb1ELb0EEENS1_36VarlenDynamicPersistentTileSchedulerILi128ELi112ELi256ELi256ELb1ELb1ELb0ELb0ELb1ELb1EEEEEEEEEvNT_6ParamsE,"",@"SHT_CUDA_INFO"
	.sectionflags	@""
	.align	4


	//----- nvinfo : EIATTR_CUDA_API_VERSION
	.align		4
        /*0000*/ 	.byte	0x04, 0x37
        /*0002*/ 	.short	(.L_144 - .L_143)
.L_143:
        /*0004*/ 	.word	0x00000082


	//----- nvinfo : EIATTR_KPARAM_INFO
	.align		4
.L_144:
        /*0008*/ 	.byte	0x04, 0x17
        /*000a*/ 	.short	(.L_146 - .L_145)
.L_145:
        /*000c*/ 	.word	0x00000000
        /*0010*/ 	.short	0x0000
        /*0012*/ 	.short	0x0000
        /*0014*/ 	.byte	0x00, 0xf0, 0xe1, 0x10


	//----- nvinfo : EIATTR_SPARSE_MMA_MASK
	.align		4
.L_146:
        /*0018*/ 	.byte	0x03, 0x50
        /*001a*/ 	.short	0x0000


	//----- nvinfo : EIATTR_MAXREG_COUNT
	.align		4
        /*001c*/ 	.byte	0x03, 0x1b
        /*001e*/ 	.short	0x00ff


	//----- nvinfo : EIATTR_MERCURY_ISA_VERSION
	.align		4
        /*0020*/ 	.byte	0x03, 0x5f
        /*0022*/ 	.short	0x0101


	//----- nvinfo : EIATTR_VRC_CTA_INIT_COUNT
	.align		4
        /*0024*/ 	.byte	0x02, 0x4a
	.zero		1
	.zero		1


	//----- nvinfo : EIATTR_EXIT_INSTR_OFFSETS
	.align		4
        /*0028*/ 	.byte	0x04, 0x1c
        /*002a*/ 	.short	(.L_148 - .L_147)


	//   ....[0]....
.L_147:
        /*002c*/ 	.word	0x00000010


	//----- nvinfo : EIATTR_MAX_THREADS
	.align		4
.L_148:
        /*0030*/ 	.byte	0x04, 0x05
        /*0032*/ 	.short	(.L_150 - .L_149)
.L_149:
        /*0034*/ 	.word	0x00000100
        /*0038*/ 	.word	0x00000001
        /*003c*/ 	.word	0x00000001


	//----- nvinfo : EIATTR_CBANK_PARAM_SIZE
	.align		4
.L_150:
        /*0040*/ 	.byte	0x03, 0x19
        /*0042*/ 	.short	0x0438


	//----- nvinfo : EIATTR_PARAM_CBANK
	.align		4
        /*0044*/ 	.byte	0x04, 0x0a
        /*0046*/ 	.short	(.L_152 - .L_151)
	.align		4
.L_151:
        /*0048*/ 	.word	index@(.nv.constant0._ZN7cutlass13device_kernelIN5flash19enable_sm80_to_sm89INS1_16FlashAttnFwdSm80INS1_25CollectiveMainloopFwdSm80ILi8ELi1ELb1EN4cute5tupleIJNS5_1CILi128EEENS7_ILi112EEES8_EEELi128ENS_10bfloat16_tEfNS_4arch4Sm80ELb0ELb0ELb1ELb1ELb1ELb1ELb1ELb1EEENS1_21CollectiveEpilogueFwdINS6_IJS8_S8_S9_EEENS6_IJNS7_ILi1EEESH_SH_EEESB_SD_Li256ELb1ELb1ELb1ELb0EEENS1_36VarlenDynamicPersistentTileSchedulerILi128ELi112ELi256ELi256ELb1ELb1ELb0ELb0ELb1ELb1EEEEEEEEEvNT_6ParamsE)
        /*004c*/ 	.short	0x0380
        /*004e*/ 	.short	0x0438


	//----- nvinfo : EIATTR_SW_WAR
	.align		4
.L_152:
        /*0050*/ 	.byte	0x04, 0x36
        /*0052*/ 	.short	(.L_154 - .L_153)
.L_153:
        /*0054*/ 	.word	0x00000008
.L_154:


//--------------------- .nv.info._ZN7cutlass13device_kernelIN5flash19enable_sm80_to_sm89INS1_16FlashAttnFwdSm80INS1_25CollectiveMainloopFwdSm80ILi4ELi1ELb0EN4cute5tupleIJNS5_1CILi128EEENS7_ILi48EEES8_EEELi128ENS_10bfloat16_tEfNS_4arch4Sm80ELb0ELb1ELb1ELb0ELb1ELb0ELb1ELb1EEENS1_21CollectiveEpilogueFwdINS6_IJS8_S8_S9_EEENS6_IJNS7_ILi1EEESH_SH_EEESB_SD_Li128ELb0ELb1ELb1ELb0EEENS1_19SingleTileSchedulerILb0ELb1ELb1ELi128EEEEEEEEEvNT_6ParamsE --------------------------
	.section	.nv.info._ZN7cutlass13device_kernelIN5flash19enable_sm80_to_sm89INS1_16FlashAttnFwdSm80INS1_25CollectiveMainloopFwdSm80ILi4ELi1ELb0EN4cute5tupleIJNS5_1CILi128EEENS7_ILi48EEES8_EEELi128ENS_10bfloat16_tEfNS_4arch4Sm80ELb0ELb1ELb1ELb0ELb1ELb0ELb1ELb1EEENS1_21CollectiveEpilogueFwdINS6_IJS8_S8_S9_EEENS6_IJNS7_ILi1EEESH_SH_EEESB_SD_Li128ELb0ELb1ELb1ELb0EEENS1_19SingleTileSchedulerILb0ELb1ELb1ELi128EEEEEEEEEvNT_6ParamsE,"",@"SHT_CUDA_INFO"
	.sectionflags	@""
	.align	4


	//----- nvinfo : EIATTR_CUDA_API_VERSION
	.align		4
        /*0000*/ 	.byte	0x04, 0x37
        /*0002*/ 	.short	(.L_156 - .L_155)
.L_155:
        /*0004*/ 	.word	0x00000082


	//----- nvinfo : EIATTR_KPARAM_INFO
	.align		4
.L_156:
        /*0008*/ 	.byte	0x04, 0x17
        /*000a*/ 	.short	(.L_158 - .L_157)
.L_157:
        /*000c*/ 	.word	0x00000000
        /*0010*/ 	.short	0x0000
        /*0012*/ 	.short	0x0000
        /*0014*/ 	.byte	0x00, 0xf0, 0x61, 0x10


	//----- nvinfo : EIATTR_SPARSE_MMA_MASK
	.align		4
.L_158:
        /*0018*/ 	.byte	0x03, 0x50
        /*001a*/ 	.short	0x0000


	//----- nvinfo : EIATTR_MAXREG_COUNT
	.align		4
        /*001c*/ 	.byte	0x03, 0x1b
        /*001e*/ 	.short	0x00ff


	//----- nvinfo : EIATTR_MERCURY_ISA_VERSION
	.align		4
        /*0020*/ 	.byte	0x03, 0x5f
        /*0022*/ 	.short	0x0101


	//----- nvinfo : EIATTR_VRC_CTA_INIT_COUNT
	.align		4
        /*0024*/ 	.byte	0x02, 0x4a
	.zero		1
	.zero		1


	//----- nvinfo : EIATTR_EXIT_INSTR_OFFSETS
	.align		4
        /*0028*/ 	.byte	0x04, 0x1c
        /*002a*/ 	.short	(.L_160 - .L_159)


	//   ....[0]....
.L_159:
        /*002c*/ 	.word	0x00000010


	//----- nvinfo : EIATTR_MAX_THREADS
	.align		4
.L_160:
        /*0030*/ 	.byte	0x04, 0x05
        /*0032*/ 	.short	(.L_162 - .L_161)
.L_161:
        /*0034*/ 	.word	0x00000080
        /*0038*/ 	.word	0x00000001
        /*003c*/ 	.word	0x00000001


	//----- nvinfo : EIATTR_CBANK_PARAM_SIZE
	.align		4
.L_162:
        /*0040*/ 	.byte	0x03, 0x19
        /*0042*/ 	.short	0x0418


	//----- nvinfo : EIATTR_PARAM_CBANK
	.align		4
        /*0044*/ 	.byte	0x04, 0x0a
        /*0046*/ 	.short	(.L_164 - .L_163)
	.align		4
.L_163:
        /*0048*/ 	.word	index@(.nv.constant0._ZN7cutlass13device_kernelIN5flash19enable_sm80_to_sm89INS1_16FlashAttnFwdSm80INS1_25CollectiveMainloopFwdSm80ILi4ELi1ELb0EN4cute5tupleIJNS5_1CILi128EEENS7_ILi48EEES8_EEELi128ENS_10bfloat16_tEfNS_4arch4Sm80ELb0ELb1ELb1ELb0ELb1ELb0ELb1ELb1EEENS1_21CollectiveEpilogueFwdINS6_IJS8_S8_S9_EEENS6_IJNS7_ILi1EEESH_SH_EEESB_SD_Li128ELb0ELb1ELb1ELb0EEENS1_19SingleTileSchedulerILb0ELb1ELb1ELi128EEEEEEEEEvNT_6ParamsE)
        /*004c*/ 	.short	0x0380
        /*004e*/ 	.short	0x0418


	//----- nvinfo : EIATTR_SW_WAR
	.align		4
.L_164:
        /*0050*/ 	.byte	0x04, 0x36
        /*0052*/ 	.short	(.L_166 - .L_165)
.L_165:
        /*0054*/ 	.word	0x00000008
.L_166:


//--------------------- .nv.info._ZN7cutlass13device_kernelIN5flash19enable_sm80_to_sm89INS1_16FlashAttnFwdSm80INS1_25CollectiveMainloopFwdSm80ILi8ELi1ELb1EN4cute5tupleIJNS5_1CILi128EEENS7_ILi96EEES8_EEELi128ENS_10bfloat16_tEfNS_4arch4Sm80ELb0ELb1ELb1ELb1ELb1ELb0ELb1ELb1EEENS1_21CollectiveEpilogueFwdINS6_IJS8_S8_S9_EEENS6_IJNS7_ILi1EEESH_SH_EEESB_SD_Li256ELb1ELb1ELb1ELb0EEENS1_36VarlenDynamicPersistentTileSchedulerILi128ELi96ELi256ELi256ELb1ELb1ELb0ELb1ELb0ELb1EEEEEEEEEvNT_6ParamsE --------------------------
	.section	.nv.info._ZN7cutlass13device_kernelIN5flash19enable_sm80_to_sm89INS1_16FlashAttnFwdSm80INS1_25CollectiveMainloopFwdSm80ILi8ELi1ELb1EN4cute5tupleIJNS5_1CILi128EEENS7_ILi96EEES8_EEELi128ENS_10bfloat16_tEfNS_4arch4Sm80ELb0ELb1ELb1ELb1ELb1ELb0ELb1ELb1EEENS1_21CollectiveEpilogueFwdINS6_IJS8_S8_S9_EEENS6_IJNS7_ILi1EEESH_SH_EEESB_SD_Li256ELb1ELb1ELb1ELb0EEENS1_36VarlenDynamicPersistentTileSchedulerILi128ELi96ELi256ELi256ELb1ELb1ELb0ELb1ELb0ELb1EEEEEEEEEvNT_6ParamsE,"",@"SHT_CUDA_INFO"
	.sectionflags	@""
	.align	4


	//----- nvinfo : EIATTR_CUDA_API_VERSION
	.align		4
        /*0000*/ 	.byte	0x04, 0x37
        /*0002*/ 	.short	(.L_168 - .L_167)
.L_167:
        /*0004*/ 	.word	0x00000082


	//----- nvinfo : EIATTR_KPARAM_INFO
	.align		4
.L_168:
        /*0008*/ 	.byte	0x04, 0x17
        /*000a*/ 	.short	(.L_170 - .L_169)
.L_169:
        /*000c*/ 	.word	0x00000000
        /*0010*/ 	.short	0x0000
        /*0012*/ 	.short	0x0000
        /*0014*/ 	.byte	0x00, 0xf0, 0xe1, 0x10


	//----- nvinfo : EIATTR_SPARSE_MMA_MASK
	.align		4
.L_170:
        /*0018*/ 	.byte	0x03, 0x50
        /*001a*/ 	.short	0x0000


	//----- nvinfo : EIATTR_MAXREG_COUNT
	.align		4
        /*001c*/ 	.byte	0x03, 0x1b
        /*001e*/ 	.short	0x00ff


	//----- nvinfo : EIATTR_MERCURY_ISA_VERSION
	.align		4
        /*0020*/ 	.byte	0x03, 0x5f
        /*0022*/ 	.short	0x0101


	//----- nvinfo : EIATTR_VRC_CTA_INIT_COUNT
	.align		4
        /*0024*/ 	.byte	0x02, 0x4a
	.zero		1
	.zero		1


	//----- nvinfo : EIATTR_EXIT_INSTR_OFFSETS
	.align		4
        /*0028*/ 	.byte	0x04, 0x1c
        /*002a*/ 	.short	(.L_172 - .L_171)


	//   ....[0]....
.L_171:
        /*002c*/ 	.word	0x00000010


	//----- nvinfo : EIATTR_MAX_THREADS
	.align		4
.L_172:
        /*0030*/ 	.byte	0x04, 0x05
        /*0032*/ 	.short	(.L_174 - .L_173)
.L_173:
        /*0034*/ 	.word	0x00000100
        /*0038*/ 	.word	0x00000001
        /*003c*/ 	.word	0x00000001


	//----- nvinfo : EIATTR_CBANK_PARAM_SIZE
	.align		4
.L_174:
        /*0040*/ 	.byte	0x03, 0x19
        /*0042*/ 	.short	0x0438


	//----- nvinfo : EIATTR_PARAM_CBANK
	.align		4
        /*0044*/ 	.byte	0x04, 0x0a
        /*0046*/ 	.short	(.L_176 - .L_175)
	.align		4
.L_175:
        /*0048*/ 	.word	index@(.nv.constant0._ZN7cutlass13device_kernelIN5flash19enable_sm80_to_sm89INS1_16FlashAttnFwdSm80INS1_25CollectiveMainloopFwdSm80ILi8ELi1ELb1EN4cute5tupleIJNS5_1CILi128EEENS7_ILi96EEES8_EEELi128ENS_10bfloat16_tEfNS_4arch4Sm80ELb0ELb1ELb1ELb1ELb1ELb0ELb1ELb1EEENS1_21CollectiveEpilogueFwdINS6_IJS8_S8_S9_EEENS6_IJNS7_ILi1EEESH_SH_EEESB_SD_Li256ELb1ELb1ELb1ELb0EEENS1_36VarlenDynamicPersistentTileSchedulerILi128ELi96ELi256ELi256ELb1ELb1ELb0ELb1ELb0ELb1EEEEEEEEEvNT_6ParamsE)
        /*004c*/ 	.short	0x0380
        /*004e*/ 	.short	0x0438


	//----- nvinfo : EIATTR_SW_WAR
	.align		4
.L_176:
        /*0050*/ 	.byte	0x04, 0x36
        /*0052*/ 	.short	(.L_178 - .L_177)
.L_177:
        /*0054*/ 	.word	0x00000008
.L_178:


//--------------------- .nv.info._ZN7cutlass13device_kernelIN5flash19enable_sm80_to_sm89INS1_16FlashAttnFwdSm80INS1_25CollectiveMainloopFwdSm80ILi8ELi1ELb1EN4cute5tupleIJNS5_1CILi128EEENS7_ILi96EEES8_EEELi128ENS_10bfloat16_tEfNS_4arch4Sm80ELb0ELb1ELb1ELb1ELb1ELb1ELb1ELb1EEENS1_21CollectiveEpilogueFwdINS6_IJS8_S8_S9_EEENS6_IJNS7_ILi1EEESH_SH_EEESB_SD_Li256ELb1ELb1ELb1ELb0EEENS1_36VarlenDynamicPersistentTileSchedulerILi128ELi96ELi256ELi256ELb1ELb1ELb0ELb1ELb0ELb1EEEEEEEEEvNT_6ParamsE --------------------------
	.section	.nv.info._ZN7cutlass13device_kernelIN5flash19enable_sm80_to_sm89INS1_16FlashAttnFwdSm80INS1_25CollectiveMainloopFwdSm80ILi8ELi1ELb1EN4cute5tupleIJNS5_1CILi128EEENS7_ILi96EEES8_EEELi128ENS_10bfloat16_tEfNS_4arch4Sm80ELb0ELb1ELb1ELb1ELb1ELb1ELb1ELb1EEENS1_21CollectiveEpilogueFwdINS6_IJS8_S8_S9_EEENS6_IJNS7_ILi1EEESH_SH_EEESB_SD_Li256ELb1ELb1ELb1ELb0EEENS1_36VarlenDynamicPersistentTileSchedulerILi128ELi96ELi256ELi256ELb1ELb1ELb0ELb1ELb0ELb1EEEEEEEEEvNT_6ParamsE,"",@"SHT_CUDA_INFO"
	.sectionflags	@""
	.align	4


	//----- nvinfo : EIATTR_CUDA_API_VERSION
	.align		4
        /*0000*/ 	.byte	0x04, 0x37
        /*0002*/ 	.short	(.L_180 - .L_179)
.L_179:
        /*0004*/ 	.word	0x00000082


	//----- nvinfo : EIATTR_KPARAM_INFO
	.align		4
.L_180:
        /*0008*/ 	.byte	0x04, 0x17
        /*000a*/ 	.short	(.L_182 - .L_181)
.L_181:
        /*000c*/ 	.word	0x00000000
        /*0010*/ 	.short	0x0000
        /*0012*/ 	.short	0x0000
        /*0014*/ 	.byte	0x00, 0xf0, 0xe1, 0x10


	//----- nvinfo : EIATTR_SPARSE_MMA_MASK
	.align		4
.L_182:
        /*0018*/ 	.byte	0x03, 0x50
        /*001a*/ 	.short	0x0000


	//----- nvinfo : EIATTR_MAXREG_COUNT
	.align		4
        /*001c*/ 	.byte	0x03, 0x1b
        /*001e*/ 	.short	0x00ff


	//----- nvinfo : EIATTR_MERCURY_ISA_VERSION
	.align		4
        /*0020*/ 	.byte	0x03, 0x5f
        /*0022*/ 	.short	0x0101


	//----- nvinfo : EIATTR_VRC_CTA_INIT_COUNT
	.align		4
        /*0024*/ 	.byte	0x02, 0x4a
	.zero		1
	.zero		1


	//----- nvinfo : EIATTR_EXIT_INSTR_OFFSETS
	.align		4
        /*0028*/ 	.byte	0x04, 0x1c
        /*002a*/ 	.short	(.L_184 - .L_183)


	//   ....[0]....
.L_183:
        /*002c*/ 	.word	0x00000010


	//----- nvinfo : EIATTR_MAX_THREADS
	.align		4
.L_184:
        /*0030*/ 	.byte	0x04, 0x05
        /*0032*/ 	.short	(.L_186 - .L_185)
.L_185:
        /*0034*/ 	.word	0x00000100
        /*0038*/ 	.word	0x00000001
        /*003c*/ 	.word	0x00000001


	//----- nvinfo : EIATTR_CBANK_PARAM_SIZE
	.align		4
.L_186:
        /*0040*/ 	.byte	0x03, 0x19
        /*0042*/ 	.short	0x0438


	//----- nvinfo : EIATTR_PARAM_CBANK
	.align		4
        /*0044*/ 	.byte	0x04, 0x0a
        /*0046*/ 	.short	(.L_188 - .L_187)
	.align		4
.L_187:
        /*0048*/ 	.word	index@(.nv.constant0._ZN7cutlass13device_kernelIN5flash19enable_sm80_to_sm89INS1_16FlashAttnFwdSm80INS1_25CollectiveMainloopFwdSm80ILi8ELi1ELb1EN4cute5tupleIJNS5_1CILi128EEENS7_ILi96EEES8_EEELi128ENS_10bfloat16_tEfNS_4arch4Sm80ELb0ELb1ELb1ELb1ELb1ELb1ELb1ELb1EEENS1_21CollectiveEpilogueFwdINS6_IJS8_S8_S9_EEENS6_IJNS7_ILi1EEESH_SH_EEESB_SD_Li256ELb1ELb1ELb1ELb0EEENS1_36VarlenDynamicPersistentTileSchedulerILi128ELi96ELi256ELi256ELb1ELb1ELb0ELb1ELb0ELb1EEEEEEEEEvNT_6ParamsE)
        /*004c*/ 	.short	0x0380
        /*004e*/ 	.short	0x0438


	//----- nvinfo : EIATTR_SW_WAR
	.align		4
.L_188:
        /*0050*/ 	.byte	0x04, 0x36
        /*0052*/ 	.short	(.L_190 - .L_189)
.L_189:
        /*0054*/ 	.word	0x00000008
.L_190:


//--------------------- .nv.info._ZN7cutlass13device_kernelIN5flash19enable_sm80_to_sm89INS1_16FlashAttnFwdSm80INS1_25CollectiveMainloopFwdSm80ILi4ELi1ELb0EN4cute5tupleIJNS5_1CILi128EEENS7_ILi64EEES8_EEELi128ENS_10bfloat16_tEfNS_4arch4Sm80ELb1ELb0ELb1ELb0ELb1ELb0ELb1ELb1EEENS1_21CollectiveEpilogueFwdINS6_IJS8_S8_S9_EEENS6_IJNS7_ILi1EEESH_SH_EEESB_SD_Li128ELb0ELb1ELb1ELb0EEENS1_30DynamicPersistentTileSchedulerILi128ELi128ELb1ELb1ELb0EEEEEEEEEvNT_6ParamsE --------------------------
	.section	.nv.info._ZN7cutlass13device_kernelIN5flash19enable_sm80_to_sm89INS1_16FlashAttnFwdSm80INS1_25CollectiveMainloopFwdSm80ILi4ELi1ELb0EN4cute5tupleIJNS5_1CILi128EEENS7_ILi64EEES8_EEELi128ENS_10bfloat16_tEfNS_4arch4Sm80ELb1ELb0ELb1ELb0ELb1ELb0ELb1ELb1EEENS1_21CollectiveEpilogueFwdINS6_IJS8_S8_S9_EEENS6_IJNS7_ILi1EEESH_SH_EEESB_SD_Li128ELb0ELb1ELb1ELb0EEENS1_30DynamicPersistentTileSchedulerILi128ELi128ELb1ELb1ELb0EEEEEEEEEvNT_6ParamsE,"",@"SHT_CUDA_INFO"
	.sectionflags	@""
	.align	4


	//----- nvinfo : EIATTR_CUDA_API_VERSION
	.align		4
        /*0000*/ 	.byte	0x04, 0x37
        /*0002*/ 	.short	(.L_192 - .L_191)
.L_191:
        /*0004*/ 	.word	0x00000082


	//----- nvinfo : EIATTR_KPARAM_INFO
	.align		4
.L_192:
        /*0008*/ 	.byte	0x04, 0x17
        /*000a*/ 	.short	(.L_194 - .L_193)
.L_193:
        /*000c*/ 	.word	0x00000000
        /*0010*/ 	.short	0x0000
        /*0012*/ 	.short	0x0000
        /*0014*/ 	.byte	0x00, 0xf0, 0xa1, 0x10


	//----- nvinfo : EIATTR_SPARSE_MMA_MASK
	.align		4
.L_194:
        /*0018*/ 	.byte	0x03, 0x50
        /*001a*/ 	.short	0x0000


	//----- nvinfo : EIATTR_MAXREG_COUNT
	.align		4
        /*001c*/ 	.byte	0x03, 0x1b
        /*001e*/ 	.short	0x00ff


	//----- nvinfo : EIATTR_MERCURY_ISA_VERSION
	.align		4
        /*0020*/ 	.byte	0x03, 0x5f
        /*0022*/ 	.short	0x0101


	//----- nvinfo : EIATTR_VRC_CTA_INIT_COUNT
	.align		4
        /*0024*/ 	.byte	0x02, 0x4a
	.zero		1
	.zero		1


	//----- nvinfo : EIATTR_EXIT_INSTR_OFFSETS
	.align		4
        /*0028*/ 	.byte	0x04, 0x1c
        /*002a*/ 	.short	(.L_196 - .L_195)


	//   ....[0]....
.L_195:
        /*002c*/ 	.word	0x00000010


	//----- nvinfo : EIATTR_MAX_THREADS
	.align		4
.L_196:
        /*0030*/ 	.byte	0x04, 0x05
        /*0032*/ 	.short	(.L_198 - .L_197)
.L_197:
        /*0034*/ 	.word	0x00000080
        /*0038*/ 	.word	0x00000001
        /*003c*/ 	.word	0x00000001


	//----- nvinfo : EIATTR_CBANK_PARAM_SIZE
	.align		4
.L_198:
        /*0040*/ 	.byte	0x03, 0x19
        /*0042*/ 	.short	0x0428


	//----- nvinfo : EIATTR_PARAM_CBANK
	.align		4
        /*0044*/ 	.byte	0x04, 0x0a
        /*0046*/ 	.short	(.L_200 - .L_199)
	.align		4
.L_199:
        /*0048*/ 	.word	index@(.nv.constant0._ZN7cutlass13device_kernelIN5flash19enable_sm80_to_sm89INS1_16FlashAttnFwdSm80INS1_25CollectiveMainloopFwdSm80ILi4ELi1ELb0EN4cute5tupleIJNS5_1CILi128EEENS7_ILi64EEES8_EEELi128ENS_10bfloat16_tEfNS_4arch4Sm80ELb1ELb0ELb1ELb0ELb1ELb0ELb1ELb1EEENS1_21CollectiveEpilogueFwdINS6_IJS8_S8_S9_EEENS6_IJNS7_ILi1EEESH_SH_EEESB_SD_Li128ELb0ELb1ELb1ELb0EEENS1_30DynamicPersistentTileSchedulerILi128ELi128ELb1ELb1ELb0EEEEEEEEEvNT_6ParamsE)
        /*004c*/ 	.short	0x0380
        /*004e*/ 	.short	0x0428


	//----- nvinfo : EIATTR_SW_WAR
	.align		4
.L_200:
        /*0050*/ 	.byte	0x04, 0x36
        /*0052*/ 	.short	(.L_202 - .L_201)
.L_201:
        /*0054*/ 	.word	0x00000008
.L_202:


//--------------------- .nv.info._ZN7cutlass13device_kernelIN5flash19enable_sm80_to_sm89INS1_16FlashAttnFwdSm80INS1_25CollectiveMainloopFwdSm80ILi8ELi1ELb1EN4cute5tupleIJNS5_1CILi128EEENS7_ILi112EEES8_EEELi128ENS_10bfloat16_tEfNS_4arch4Sm80ELb1ELb0ELb1ELb1ELb1ELb0ELb1ELb1EEENS1_21CollectiveEpilogueFwdINS6_IJS8_S8_S9_EEENS6_IJNS7_ILi1EEESH_SH_EEESB_SD_Li256ELb1ELb1ELb1ELb0EEENS1_36VarlenDynamicPersistentTileSchedulerILi128ELi112ELi256ELi256ELb1ELb1ELb0ELb1ELb1ELb1EEEEEEEEEvNT_6ParamsE --------------------------
	.section	.nv.info._ZN7cutlass13device_kernelIN5flash19enable_sm80_to_sm89INS1_16FlashAttnFwdSm80INS1_25CollectiveMainloopFwdSm80ILi8ELi1ELb1EN4cute5tupleIJNS5_1CILi128EEENS7_ILi112EEES8_EEELi128ENS_10bfloat16_tEfNS_4arch4Sm80ELb1ELb0ELb1ELb1ELb1ELb0ELb1ELb1EEENS1_21CollectiveEpilogueFwdINS6_IJS8_S8_S9_EEENS6_IJNS7_ILi1EEESH_SH_EEESB_SD_Li256ELb1ELb1ELb1ELb0EEENS1_36VarlenDynamicPersistentTileSchedulerILi128ELi112ELi256ELi256ELb1ELb1ELb0ELb1ELb1ELb1EEEEEEEEEvNT_6ParamsE,"",@"SHT_CUDA_INFO"
	.sectionflags	@""
	.align	4


	//----- nvinfo : EIATTR_CUDA_API_VERSION
	.align		4
        /*0000*/ 	.byte	0x04, 0x37
        /*0002*/ 	.short	(.L_204 - .L_203)
.L_203:
        /*0004*/ 	.word	0x00000082


	//----- nvinfo : EIATTR_KPARAM_INFO
	.align		4
.L_204:
        /*0008*/ 	.byte	0x04, 0x17
        /*000a*/ 	.short	(.L_206 - .L_205)
.L_205:
        /*000c*/ 	.word	0x00000000
        /*0010*/ 	.short	0x0000
        /*0012*/ 	.short	0x0000
        /*0014*/ 	.byte	0x00, 0xf0, 0xe1, 0x10


	//----- nvinfo : EIATTR_SPARSE_MMA_MASK
	.align		4
.L_206:
        /*0018*/ 	.byte	0x03, 0x50
        /*001a*/ 	.short	0x0000


	//----- nvinfo : EIATTR_MAXREG_COUNT
	.align		4
        /*001c*/ 	.byte	0x03, 0x1b
        /*001e*/ 	.short	0x00ff


	//----- nvinfo : EIATTR_MERCURY_ISA_VERSION
	.align		4
        /*0020*/ 	.byte	0x03, 0x5f
        /*0022*/ 	.short	0x0101


	//----- nvinfo : EIATTR_VRC_CTA_INIT_COUNT
	.align		4
        /*0024*/ 	.byte	0x02, 0x4a
	.zero		1
	.zero		1


	//----- nvinfo : EIATTR_EXIT_INSTR_OFFSETS
	.align		4
        /*0028*/ 	.byte	0x04, 0x1c
        /*002a*/ 	.short	(.L_208 - .L_207)


	//   ....[0]....
.L_207:
        /*002c*/ 	.word	0x00000010


	//----- nvinfo : EIATTR_MAX_THREADS
	.align		4
.L_208:
        /*0030*/ 	.byte	0x04, 0x05
        /*0032*/ 	.short	(.L_210 - .L_209)
.L_209:
        /*0034*/ 	.word	0x00000100
        /*0038*/ 	.word	0x00000001
        /*003c*/ 	.word	0x00000001


	//----- nvinfo : EIATTR_CBANK_PARAM_SIZE
	.align		4
.L_210:
        /*0040*/ 	.byte	0x03, 0x19
        /*0042*/ 	.short	0x0438


	//----- nvinfo : EIATTR_PARAM_CBANK
	.align		4
        /*0044*/ 	.byte	0x04, 0x0a
        /*0046*/ 	.short	(.L_212 - .L_211)
	.align		4
.L_211:
        /*0048*/ 	.word	index@(.nv.constant0._ZN7cutlass13device_kernelIN5flash19enable_sm80_to_sm89INS1_16FlashAttnFwdSm80INS1_25CollectiveMainloopFwdSm80ILi8ELi1ELb1EN4cute5tupleIJNS5_1CILi128EEENS7_ILi112EEES8_EEELi128ENS_10bfloat16_tEfNS_4arch4Sm80ELb1ELb0ELb1ELb1ELb1ELb0ELb1ELb1EEENS1_21CollectiveEpilogueFwdINS6_IJS8_S8_S9_EEENS6_IJNS7_ILi1EEESH_SH_EEESB_SD_Li256ELb1ELb1ELb1ELb0EEENS1_36VarlenDynamicPersistentTileSchedulerILi128ELi112ELi256ELi256ELb1ELb1ELb0ELb1ELb1ELb1EEEEEEEEEvNT_6ParamsE)
        /*004c*/ 	.short	0x0380
        /*004e*/ 	.short	0x0438


	//----- nvinfo : EIATTR_SW_WAR
	.align		4
.L_212:
        /*0050*/ 	.byte	0x04, 0x36
        /*0052*/ 	.short	(.L_214 - .L_213)
.L_213:
        /*0054*/ 	.word	0x00000008
.L_214:


//--------------------- .nv.info._ZN7cutlass13device_kernelIN5flash19enable_sm80_to_sm89INS1_16FlashAttnFwdSm80INS1_25CollectiveMainloopFwdSm80ILi8ELi1ELb1EN4cute5tupleIJNS5_1CILi128EEENS7_ILi112EEES8_EEELi128ENS_10bfloat16_tEfNS_4arch4Sm80ELb1ELb0ELb1ELb1ELb1ELb1ELb1ELb1EEENS1_21CollectiveEpilogueFwdINS6_IJS8_S8_S9_EEENS6_IJNS7_ILi1EEESH_SH_EEESB_SD_Li256ELb1ELb1ELb1ELb0EEENS1_36VarlenDynamicPersistentTileSchedulerILi128ELi112ELi256ELi256ELb1ELb1ELb0ELb1ELb1ELb1EEEEEEEEEvNT_6ParamsE --------------------------
	.section	.nv.info._ZN7cutlass13device_kernelIN5flash19enable_sm80_to_sm89INS1_16FlashAttnFwdSm80INS1_25CollectiveMainloopFwdSm80ILi8ELi1ELb1EN4cute5tupleIJNS5_1CILi128EEENS7_ILi112EEES8_EEELi128ENS_10bfloat16_tEfNS_4arch4Sm80ELb1ELb0ELb1ELb1ELb1ELb1ELb1ELb1EEENS1_21CollectiveEpilogueFwdINS6_IJS8_S8_S9_EEENS6_IJNS7_ILi1EEESH_SH_EEESB_SD_Li256ELb1ELb1ELb1ELb0EEENS1_36VarlenDynamicPersistentTileSchedulerILi128ELi112ELi256ELi256ELb1ELb1ELb0ELb1ELb1ELb1EEEEEEEEEvNT_6ParamsE,"",@"SHT_CUDA_INFO"
	.sectionflags	@""
	.align	4


	//----- nvinfo : EIATTR_CUDA_API_VERSION
	.align		4
        /*0000*/ 	.byte	0x04, 0x37
        /*0002*/ 	.short	(.L_216 - .L_215)
.L_215:
        /*0004*/ 	.word	0x00000082


	//----- nvinfo : EIATTR_KPARAM_INFO
	.align		4
.L_216:
        /*0008*/ 	.byte	0x04, 0x17
        /*000a*/ 	.short	(.L_218 - .L_217)
.L_217:
        /*000c*/ 	.word	0x00000000
        /*0010*/ 	.short	0x0000
        /*0012*/ 	.short	0x0000
        /*0014*/ 	.byte	0x00, 0xf0, 0xe1, 0x10


	//----- nvinfo : EIATTR_SPARSE_MMA_MASK
	.align		4
.L_218:
        /*0018*/ 	.byte	0x03, 0x50
        /*001a*/ 	.short	0x0000


	//----- nvinfo : EIATTR_MAXREG_COUNT
	.align		4
        /*001c*/ 	.byte	0x03, 0x1b
        /*001e*/ 	.short	0x00ff


	//----- nvinfo : EIATTR_MERCURY_ISA_VERSION
	.align		4
        /*0020*/ 	.byte	0x03, 0x5f
        /*0022*/ 	.short	0x0101


	//----- nvinfo : EIATTR_VRC_CTA_INIT_COUNT
	.align		4
        /*0024*/ 	.byte	0x02, 0x4a
	.zero		1
	.zero		1


	//----- nvinfo : EIATTR_EXIT_INSTR_OFFSETS
	.align		4
        /*0028*/ 	.byte	0x04, 0x1c
        /*002a*/ 	.short	(.L_220 - .L_219)


	//   ....[0]....
.L_219:
        /*002c*/ 	.word	0x00000010


	//----- nvinfo : EIATTR_MAX_THREADS
	.align		4
.L_220:
        /*0030*/ 	.byte	0x04, 0x05
        /*0032*/ 	.short	(.L_222 - .L_221)
.L_221:
        /*0034*/ 	.word	0x00000100
        /*0038*/ 	.word	0x00000001
        /*003c*/ 	.word	0x00000001


	//----- nvinfo : EIATTR_CBANK_PARAM_SIZE
	.align		4
.L_222:
        /*0040*/ 	.byte	0x03, 0x19
        /*0042*/ 	.short	0x0438


	//----- nvinfo : EIATTR_PARAM_CBANK
	.align		4
        /*0044*/ 	.byte	0x04, 0x0a
        /*0046*/ 	.short	(.L_224 - .L_223)
	.align		4
.L_223:
        /*0048*/ 	.word	index@(.nv.constant0._ZN7cutlass13device_kernelIN5flash19enable_sm80_to_sm89INS1_16FlashAttnFwdSm80INS1_25CollectiveMainloopFwdSm80ILi8ELi1ELb1EN4cute5tupleIJNS5_1CILi128EEENS7_ILi112EEES8_EEELi128ENS_10bfloat16_tEfNS_4arch4Sm80ELb1ELb0ELb1ELb1ELb1ELb1ELb1ELb1EEENS1_21CollectiveEpilogueFwdINS6_IJS8_S8_S9_EEENS6_IJNS7_ILi1EEESH_SH_EEESB_SD_Li256ELb1ELb1ELb1ELb0EEENS1_36VarlenDynamicPersistentTileSchedulerILi128ELi112ELi256ELi256ELb1ELb1ELb0ELb1ELb1ELb1EEEEEEEEEvNT_6ParamsE)
        /*004c*/ 	.short	0x0380
        /*004e*/ 	.short	0x0438


	//----- nvinfo : EIATTR_SW_WAR
	.align		4
.L_224:
        /*0050*/ 	.byte	0x04, 0x36
        /*0052*/ 	.short	(.L_226 - .L_225)
.L_225:
        /*0054*/ 	.word	0x00000008
.L_226:


//--------------------- .nv.callgraph             --------------------------
	.section	.nv.callgraph,"",@"SHT_CUDA_CALLGRAPH"
	.align	4
	.sectionentsize	8
	.align		4
        /*0000*/ 	.word	0x00000000
	.align		4
        /*0004*/ 	.word	0xffffffff
	.align		4
        /*0008*/ 	.word	0x00000000
	.align		4
        /*000c*/ 	.word	0xfffffffe
	.align		4
        /*0010*/ 	.word	0x00000000
	.align		4
        /*0014*/ 	.word	0xfffffffd
	.align		4
        /*0018*/ 	.word	0x00000000
	.align		4
        /*001c*/ 	.word	0xfffffffc


//--------------------- .nv.constant4             --------------------------
	.section	.nv.constant4,"a",@progbits
	.align	8
	.align		8
.nv.constant4:
        /*0000*/ 	.dword	_ZN86_INTERNAL_6dde936d_50_flash_fwd_hdim128_bf16_paged_split_softcap_sm80_cu_f3e6f9ee_28504cuda3std3__45__cpo5beginE
	.align		8
        /*0008*/ 	.dword	_ZN86_INTERNAL_6dde936d_50_flash_fwd_hdim128_bf16_paged_split_softcap_sm80_cu_f3e6f9ee_28504cuda3std3__45__cpo3endE
	.align		8
        /*0010*/ 	.dword	_ZN86_INTERNAL_6dde936d_50_flash_fwd_hdim128_bf16_paged_split_softcap_sm80_cu_f3e6f9ee_28504cuda3std3__45__cpo6cbeginE
	.align		8
        /*0018*/ 	.dword	_ZN86_INTERNAL_6dde936d_50_flash_fwd_hdim128_bf16_paged_split_softcap_sm80_cu_f3e6f9ee_28504cuda3std3__45__cpo4cendE
	.align		8
        /*0020*/ 	.dword	_ZN86_INTERNAL_6dde936d_50_flash_fwd_hdim128_bf16_paged_split_softcap_sm80_cu_f3e6f9ee_28504cuda3std3__488_GLOBAL__N__6dde936d_50_flash_fwd_hdim128_bf16_paged_split_softcap_sm80_cu_f3e6f9ee_28506ignoreE
	.align		8
        /*0028*/ 	.dword	_ZN86_INTERNAL_6dde936d_50_flash_fwd_hdim128_bf16_paged_split_softcap_sm80_cu_f3e6f9ee_28504cuda3std3__419piecewise_constructE
	.align		8
        /*0030*/ 	.dword	_ZN86_INTERNAL_6dde936d_50_flash_fwd_hdim128_bf16_paged_split_softcap_sm80_cu_f3e6f9ee_28504cuda3std3__48in_placeE
	.align		8
        /*0038*/ 	.dword	_ZN86_INTERNAL_6dde936d_50_flash_fwd_hdim128_bf16_paged_split_softcap_sm80_cu_f3e6f9ee_28504cuda3std6ranges3__45__cpo4swapE
	.align		8
        /*0040*/ 	.dword	_ZN86_INTERNAL_6dde936d_50_flash_fwd_hdim128_bf16_paged_split_softcap_sm80_cu_f3e6f9ee_28504cuda3std6ranges3__45__cpo9iter_moveE
	.align		8
        /*0048*/ 	.dword	_ZN86_INTERNAL_6dde936d_50_flash_fwd_hdim128_bf16_paged_split_softcap_sm80_cu_f3e6f9ee_28504cute7productE
	.align		8
        /*0050*/ 	.dword	_ZN86_INTERNAL_6dde936d_50_flash_fwd_hdim128_bf16_paged_split_softcap_sm80_cu_f3e6f9ee_28504cute1_E


//--------------------- .text._ZN7cutlass13device_kernelIN5flash19enable_sm80_to_sm89INS1_16FlashAttnFwdSm80INS1_25CollectiveMainloopFwdSm80ILi8ELi1ELb1EN4cute5tupleIJNS5_1CILi128EEES8_S8_EEELi128ENS_10bfloat16_tEfNS_4arch4Sm80ELb0ELb0ELb1ELb0ELb1ELb0ELb1ELb1EEENS1_21CollectiveEpilogueFwdIS9_NS6_IJNS7_ILi1EEESF_SF_EEESA_SC_Li256ELb0ELb1ELb1ELb0EEENS1_19SingleTileSchedulerILb0ELb1ELb1ELi128EEEEEEEEEvNT_6ParamsE --------------------------
	.section	.text._ZN7cutlass13device_kernelIN5flash19enable_sm80_to_sm89INS1_16FlashAttnFwdSm80INS1_25CollectiveMainloopFwdSm80ILi8ELi1ELb1EN4cute5tupleIJNS5_1CILi128EEES8_S8_EEELi128ENS_10bfloat16_tEfNS_4arch4Sm80ELb0ELb0ELb1ELb0ELb1ELb0ELb1ELb1EEENS1_21CollectiveEpilogueFwdIS9_NS6_IJNS7_ILi1EEESF_SF_EEESA_SC_Li256ELb0ELb1ELb1ELb0EEENS1_19SingleTileSchedulerILb0ELb1ELb1ELi128EEEEEEEEEvNT_6ParamsE,"ax",@progbits
	.align	128
.text._ZN7cutlass13device_kernelIN5flash19enable_sm80_to_sm89INS1_16FlashAttnFwdSm80INS1_25CollectiveMainloopFwdSm80ILi8ELi1ELb1EN4cute5tupleIJNS5_1CILi128EEES8_S8_EEELi128ENS_10bfloat16_tEfNS_4arch4Sm80ELb0ELb0ELb1ELb0ELb1ELb0ELb1ELb1EEENS1_21CollectiveEpilogueFwdIS9_NS6_IJNS7_ILi1EEESF_SF_EEESA_SC_Li256ELb0ELb1ELb1ELb0EEENS1_19SingleTileSchedulerILb0ELb1ELb1ELi128EEEEEEEEEvNT_6ParamsE:
        .type           _ZN7cutlass13device_kernelIN5flash19enable_sm80_to_sm89INS1_16FlashAttnFwdSm80INS1_25CollectiveMainloopFwdSm80ILi8ELi1ELb1EN4cute5tupleIJNS5_1CILi128EEES8_S8_EEELi128ENS_10bfloat16_tEfNS_4arch4Sm80ELb0ELb0ELb1ELb0ELb1ELb0ELb1ELb1EEENS1_21CollectiveEpilogueFwdIS9_NS6_IJNS7_ILi1EEESF_SF_EEESA_SC_Li256ELb0ELb1ELb1ELb0EEENS1_19SingleTileSchedulerILb0ELb1ELb1ELi128EEEEEEEEEvNT_6ParamsE,@function
        .size           _ZN7cutlass13device_kernelIN5flash19enable_sm80_to_sm89INS1_16FlashAttnFwdSm80INS1_25CollectiveMainloopFwdSm80ILi8ELi1ELb1EN4cute5tupleIJNS5_1CILi128EEES8_S8_EEELi128ENS_10bfloat16_tEfNS_4arch4Sm80ELb0ELb0ELb1ELb0ELb1ELb0ELb1ELb1EEENS1_21CollectiveEpilogueFwdIS9_NS6_IJNS7_ILi1EEESF_SF_EEESA_SC_Li256ELb0ELb1ELb1ELb0EEENS1_19SingleTileSchedulerILb0ELb1ELb1ELi128EEEEEEEEEvNT_6ParamsE,(.L_x_12 - _ZN7cutlass13device_kernelIN5flash19enable_sm80_to_sm89INS1_16FlashAttnFwdSm80INS1_25CollectiveMainloopFwdSm80ILi8ELi1ELb1EN4cute5tupleIJNS5_1CILi128EEES8_S8_EEELi128ENS_10bfloat16_tEfNS_4arch4Sm80ELb0ELb0ELb1ELb0ELb1ELb0ELb1ELb1EEENS1_21CollectiveEpilogueFwdIS9_NS6_IJNS7_ILi1EEESF_SF_EEESA_SC_Li256ELb0ELb1ELb1ELb0EEENS1_19SingleTileSchedulerILb0ELb1ELb1ELi128EEEEEEEEEvNT_6ParamsE)
        .other          _ZN7cutlass13device_kernelIN5flash19enable_sm80_to_sm89INS1_16FlashAttnFwdSm80INS1_25CollectiveMainloopFwdSm80ILi8ELi1ELb1EN4cute5tupleIJNS5_1CILi128EEES8_S8_EEELi128ENS_10bfloat16_tEfNS_4arch4Sm80ELb0ELb0ELb1ELb0ELb1ELb0ELb1ELb1EEENS1_21CollectiveEpilogueFwdIS9_NS6_IJNS7_ILi1EEESF_SF_EEESA_SC_Li256ELb0ELb1ELb1ELb0EEENS1_19SingleTileSchedulerILb0ELb1ELb1ELi128EEEEEEEEEvNT_6ParamsE,@"STO_CUDA_ENTRY STV_DEFAULT"
_ZN7cutlass13device_kernelIN5flash19enable_sm80_to_sm89INS1_16FlashAttnFwdSm80INS1_25CollectiveMainloopFwdSm80ILi8ELi1ELb1EN4cute5tupleIJNS5_1CILi128EEES8_S8_EEELi128ENS_10bfloat16_tEfNS_4arch4Sm80ELb0ELb0ELb1ELb0ELb1ELb0ELb1ELb1EEENS1_21CollectiveEpilogueFwdIS9_NS6_IJNS7_ILi1EEESF_SF_EEESA_SC_Li256ELb0ELb1ELb1ELb0EEENS1_19SingleTileSchedulerILb0ELb1ELb1ELi128EEEEEEEEEvNT_6ParamsE:
[----:B------:R-:W-:Y:S01]  /*0000*/  LDC R1, c[0x0][0x37c] ;  /* 0x0000df00ff017b82 */ /* 0x000fe20000000800 */
[----:B------:R-:W-:Y:S05]  /*0010*/  EXIT ;  /* 0x000000000000794d */ /* 0x000fea0003800000 */
.L_x_0:
[----:B------:R-:W-:-:S00]  /*0020*/  BRA `(.L_x_0) ;  /* 0xfffffffc00fc7947 */ /* 0x000fc0000383ffff */
[----:B------:R-:W-:-:S00]  /*0030*/  NOP ;  /* 0x0000000000007918 */ /* 0x000fc00000000000 */
        /* <DEDUP_REMOVED lines=12> */
.L_x_12:


//--------------------- .text._ZN7cutlass13device_kernelIN5flash19enable_sm80_to_sm89INS1_16FlashAttnFwdSm80INS1_25CollectiveMainloopFwdSm80ILi8ELi1ELb1EN4cute5tupleIJNS5_1CILi128EEENS7_ILi96EEES8_EEELi128ENS_10bfloat16_tEfNS_4arch4Sm80ELb0ELb1ELb1ELb0ELb1ELb0ELb1ELb1EEENS1_21CollectiveEpilogueFwdINS6_IJS8_S8_S9_EEENS6_IJNS7_ILi1EEESH_SH_EEESB_SD_Li256ELb0ELb1ELb1ELb0EEENS1_19SingleTileSchedulerILb0ELb1ELb1ELi128EEEEEEEEEvNT_6ParamsE --------------------------
	.section	.text._ZN7cutlass13device_kernelIN5flash19enable_sm80_to_sm89INS1_16FlashAttnFwdSm80INS1_25CollectiveMainloopFwdSm80ILi8ELi1ELb1EN4cute5tupleIJNS5_1CILi128EEENS7_ILi96EEES8_EEELi128ENS_10bfloat16_tEfNS_4arch4Sm80ELb0ELb1ELb1ELb0ELb1ELb0ELb1ELb1EEENS1_21CollectiveEpilogueFwdINS6_IJS8_S8_S9_EEENS6_IJNS7_ILi1EEESH_SH_EEESB_SD_Li256ELb0ELb1ELb1ELb0EEENS1_19SingleTileSchedulerILb0ELb1ELb1ELi128EEEEEEEEEvNT_6ParamsE,"ax",@progbits
	.align	128
.text._ZN7cutlass13device_kernelIN5flash19enable_sm80_to_sm89INS1_16FlashAttnFwdSm80INS1_25CollectiveMainloopFwdSm80ILi8ELi1ELb1EN4cute5tupleIJNS5_1CILi128EEENS7_ILi96EEES8_EEELi128ENS_10bfloat16_tEfNS_4arch4Sm80ELb0ELb1ELb1ELb0ELb1ELb0ELb1ELb1EEENS1_21CollectiveEpilogueFwdINS6_IJS8_S8_S9_EEENS6_IJNS7_ILi1EEESH_SH_EEESB_SD_Li256ELb0ELb1ELb1ELb0EEENS1_19SingleTileSchedulerILb0ELb1ELb1ELi128EEEEEEEEEvNT_6ParamsE:
        .type           _ZN7cutlass13device_kernelIN5flash19enable_sm80_to_sm89INS1_16FlashAttnFwdSm80INS1_25CollectiveMainloopFwdSm80ILi8ELi1ELb1EN4cute5tupleIJNS5_1CILi128EEENS7_ILi96EEES8_EEELi128ENS_10bfloat16_tEfNS_4arch4Sm80ELb0ELb1ELb1ELb0ELb1ELb0ELb1ELb1EEENS1_21CollectiveEpilogueFwdINS6_IJS8_S8_S9_EEENS6_IJNS7_ILi1EEESH_SH_EEESB_SD_Li256ELb0ELb1ELb1ELb0EEENS1_19SingleTileSchedulerILb0ELb1ELb1ELi128EEEEEEEEEvNT_6ParamsE,@function
        .size           _ZN7cutlass13device_kernelIN5flash19enable_sm80_to_sm89INS1_16FlashAttnFwdSm80INS1_25CollectiveMainloopFwdSm80ILi8ELi1ELb1EN4cute5tupleIJNS5_1CILi128EEENS7_ILi96EEES8_EEELi128ENS_10bfloat16_tEfNS_4arch4Sm80ELb0ELb1ELb1ELb0ELb1ELb0ELb1ELb1EEENS1_21CollectiveEpilogueFwdINS6_IJS8_S8_S9_EEENS6_IJNS7_ILi1EEESH_SH_EEESB_SD_Li256ELb0ELb1ELb1ELb0EEENS1_19SingleTileSchedulerILb0ELb1ELb1ELi128EEEEEEEEEvNT_6ParamsE,(.L_x_13 - _ZN7cutlass13device_kernelIN5flash19enable_sm80_to_sm89INS1_16FlashAttnFwdSm80INS1_25CollectiveMainloopFwdSm80ILi8ELi1ELb1EN4cute5tupleIJNS5_1CILi128EEENS7_ILi96EEES8_EEELi128ENS_10bfloat16_tEfNS_4arch4Sm80ELb0ELb1ELb1ELb0ELb1ELb0ELb1ELb1EEENS1_21CollectiveEpilogueFwdINS6_IJS8_S8_S9_EEENS6_IJNS7_ILi1EEESH_SH_EEESB_SD_Li256ELb0ELb1ELb1ELb0EEENS1_19SingleTileSchedulerILb0ELb1ELb1ELi128EEEEEEEEEvNT_6ParamsE)
        .other          _ZN7cutlass13device_kernelIN5flash19enable_sm80_to_sm89INS1_16FlashAttnFwdSm80INS1_25CollectiveMainloopFwdSm80ILi8ELi1ELb1EN4cute5tupleIJNS5_1CILi128EEENS7_ILi96EEES8_EEELi128ENS_10bfloat16_tEfNS_4arch4Sm80ELb0ELb1ELb1ELb0ELb1ELb0ELb1ELb1EEENS1_21CollectiveEpilogueFwdINS6_IJS8_S8_S9_EEENS6_IJNS7_ILi1EEESH_SH_EEESB_SD_Li256ELb0ELb1ELb1ELb0EEENS1_19SingleTileSchedulerILb0ELb1ELb1ELi128EEEEEEEEEvNT_6ParamsE,@"STO_CUDA_ENTRY STV_DEFAULT"
_ZN7cutlass13device_kernelIN5flash19enable_sm80_to_sm89INS1_16FlashAttnFwdSm80INS1_25CollectiveMainloopFwdSm80ILi8ELi1ELb1EN4cute5tupleIJNS5_1CILi128EEENS7_ILi96EEES8_EEELi128ENS_10bfloat16_tEfNS_4arch4Sm80ELb0ELb1ELb1ELb0ELb1ELb0ELb1ELb1EEENS1_21CollectiveEpilogueFwdINS6_IJS8_S8_S9_EEENS6_IJNS7_ILi1EEESH_SH_EEESB_SD_Li256ELb0ELb1ELb1ELb0EEENS1_19SingleTileSchedulerILb0ELb1ELb1ELi128EEEEEEEEEvNT_6ParamsE:
[----:B------:R-:W-:Y:S01]  /*0000*/  LDC R1, c[0x0][0x37c] ;  /* 0x0000df00ff017b82 */ /* 0x000fe20000000800 */
[----:B------:R-:W-:Y:S05]  /*0010*/  EXIT ;  /* 0x000000000000794d */ /* 0x000fea0003800000 */
.L_x_1:
        /* <DEDUP_REMOVED lines=14> */
.L_x_13:


//--------------------- .text._ZN7cutlass13device_kernelIN5flash19enable_sm80_to_sm89INS1_16FlashAttnFwdSm80INS1_25CollectiveMainloopFwdSm80ILi8ELi1ELb1EN4cute5tupleIJNS5_1CILi128EEES8_S8_EEELi128ENS_10bfloat16_tEfNS_4arch4Sm80ELb1ELb0ELb1ELb0ELb1ELb0ELb1ELb1EEENS1_21CollectiveEpilogueFwdIS9_NS6_IJNS7_ILi1EEESF_SF_EEESA_SC_Li256ELb0ELb1ELb1ELb0EEENS1_30DynamicPersistentTileSchedulerILi256ELi256ELb1ELb1ELb0EEEEEEEEEvNT_6ParamsE --------------------------
	.section	.text._ZN7cutlass13device_kernelIN5flash19enable_sm80_to_sm89INS1_16FlashAttnFwdSm80INS1_25CollectiveMainloopFwdSm80ILi8ELi1ELb1EN4cute5tupleIJNS5_1CILi128EEES8_S8_EEELi128ENS_10bfloat16_tEfNS_4arch4Sm80ELb1ELb0ELb1ELb0ELb1ELb0ELb1ELb1EEENS1_21CollectiveEpilogueFwdIS9_NS6_IJNS7_ILi1EEESF_SF_EEESA_SC_Li256ELb0ELb1ELb1ELb0EEENS1_30DynamicPersistentTileSchedulerILi256ELi256ELb1ELb1ELb0EEEEEEEEEvNT_6ParamsE,"ax",@progbits
	.align	128
.text._ZN7cutlass13device_kernelIN5flash19enable_sm80_to_sm89INS1_16FlashAttnFwdSm80INS1_25CollectiveMainloopFwdSm80ILi8ELi1ELb1EN4cute5tupleIJNS5_1CILi128EEES8_S8_EEELi128ENS_10bfloat16_tEfNS_4arch4Sm80ELb1ELb0ELb1ELb0ELb1ELb0ELb1ELb1EEENS1_21CollectiveEpilogueFwdIS9_NS6_IJNS7_ILi1EEESF_SF_EEESA_SC_Li256ELb0ELb1ELb1ELb0EEENS1_30DynamicPersistentTileSchedulerILi256ELi256ELb1ELb1ELb0EEEEEEEEEvNT_6ParamsE:
        .type           _ZN7cutlass13device_kernelIN5flash19enable_sm80_to_sm89INS1_16FlashAttnFwdSm80INS1_25CollectiveMainloopFwdSm80ILi8ELi1ELb1EN4cute5tupleIJNS5_1CILi128EEES8_S8_EEELi128ENS_10bfloat16_tEfNS_4arch4Sm80ELb1ELb0ELb1ELb0ELb1ELb0ELb1ELb1EEENS1_21CollectiveEpilogueFwdIS9_NS6_IJNS7_ILi1EEESF_SF_EEESA_SC_Li256ELb0ELb1ELb1ELb0EEENS1_30DynamicPersistentTileSchedulerILi256ELi256ELb1ELb1ELb0EEEEEEEEEvNT_6ParamsE,@function
        .size           _ZN7cutlass13device_kernelIN5flash19enable_sm80_to_sm89INS1_16FlashAttnFwdSm80INS1_25CollectiveMainloopFwdSm80ILi8ELi1ELb1EN4cute5tupleIJNS5_1CILi128EEES8_S8_EEELi128ENS_10bfloat16_tEfNS_4arch4Sm80ELb1ELb0ELb1ELb0ELb1ELb0ELb1ELb1EEENS1_21CollectiveEpilogueFwdIS9_NS6_IJNS7_ILi1EEESF_SF_EEESA_SC_Li256ELb0ELb1ELb1ELb0EEENS1_30DynamicPersistentTileSchedulerILi256ELi256ELb1ELb1ELb0EEEEEEEEEvNT_6ParamsE,(.L_x_14 - _ZN7cutlass13device_kernelIN5flash19enable_sm80_to_sm89INS1_16FlashAttnFwdSm80INS1_25CollectiveMainloopFwdSm80ILi8ELi1ELb1EN4cute5tupleIJNS5_1CILi128EEES8_S8_EEELi128ENS_10bfloat16_tEfNS_4arch4Sm80ELb1ELb0ELb1ELb0ELb1ELb0ELb1ELb1EEENS1_21CollectiveEpilogueFwdIS9_NS6_IJNS7_ILi1EEESF_SF_EEESA_SC_Li256ELb0ELb1ELb1ELb0EEENS1_30DynamicPersistentTileSchedulerILi256ELi256ELb1ELb1ELb0EEEEEEEEEvNT_6ParamsE)
        .other          _ZN7cutlass13device_kernelIN5flash19enable_sm80_to_sm89INS1_16FlashAttnFwdSm80INS1_25CollectiveMainloopFwdSm80ILi8ELi1ELb1EN4cute5tupleIJNS5_1CILi128EEES8_S8_EEELi128ENS_10bfloat16_tEfNS_4arch4Sm80ELb1ELb0ELb1ELb0ELb1ELb0ELb1ELb1EEENS1_21CollectiveEpilogueFwdIS9_NS6_IJNS7_ILi1EEESF_SF_EEESA_SC_Li256ELb0ELb1ELb1ELb0EEENS1_30DynamicPersistentTileSchedulerILi256ELi256ELb1ELb1ELb0EEEEEEEEEvNT_6ParamsE,@"STO_CUDA_ENTRY STV_DEFAULT"
_ZN7cutlass13device_kernelIN5flash19enable_sm80_to_sm89INS1_16FlashAttnFwdSm80INS1_25CollectiveMainloopFwdSm80ILi8ELi1ELb1EN4cute5tupleIJNS5_1CILi128EEES8_S8_EEELi128ENS_10bfloat16_tEfNS_4arch4Sm80ELb1ELb0ELb1ELb0ELb1ELb0ELb1ELb1EEENS1_21CollectiveEpilogueFwdIS9_NS6_IJNS7_ILi1EEESF_SF_EEESA_SC_Li256ELb0ELb1ELb1ELb0EEENS1_30DynamicPersistentTileSchedulerILi256ELi256ELb1ELb1ELb0EEEEEEEEEvNT_6ParamsE:
[----:B------:R-:W-:Y:S01]  /*0000*/  LDC R1, c[0x0][0x37c] ;  /* 0x0000df00ff017b82 */ /* 0x000fe20000000800 */
[----:B------:R-:W-:Y:S05]  /*0010*/  EXIT ;  /* 0x000000000000794d */ /* 0x000fea0003800000 */
.L_x_2:
        /* <DEDUP_REMOVED lines=14> */
.L_x_14:


//--------------------- .text._ZN7cutlass13device_kernelIN5flash19enable_sm80_to_sm89INS1_16FlashAttnFwdSm80INS1_25CollectiveMainloopFwdSm80ILi4ELi1ELb0EN4cute5tupleIJNS5_1CILi128EEENS7_ILi64EEES8_EEELi128ENS_10bfloat16_tEfNS_4arch4Sm80ELb0ELb0ELb1ELb0ELb1ELb0ELb1ELb1EEENS1_21CollectiveEpilogueFwdINS6_IJS8_S8_S9_EEENS6_IJNS7_ILi1EEESH_SH_EEESB_SD_Li128ELb0ELb1ELb1ELb0EEENS1_19SingleTileSchedulerILb0ELb1ELb1ELi128EEEEEEEEEvNT_6ParamsE --------------------------
	.section	.text._ZN7cutlass13device_kernelIN5flash19enable_sm80_to_sm89INS1_16FlashAttnFwdSm80INS1_25CollectiveMainloopFwdSm80ILi4ELi1ELb0EN4cute5tupleIJNS5_1CILi128EEENS7_ILi64EEES8_EEELi128ENS_10bfloat16_tEfNS_4arch4Sm80ELb0ELb0ELb1ELb0ELb1ELb0ELb1ELb1EEENS1_21CollectiveEpilogueFwdINS6_IJS8_S8_S9_EEENS6_IJNS7_ILi1EEESH_SH_EEESB_SD_Li128ELb0ELb1ELb1ELb0EEENS1_19SingleTileSchedulerILb0ELb1ELb1ELi128EEEEEEEEEvNT_6ParamsE,"ax",@progbits
	.align	128
.text._ZN7cutlass13device_kernelIN5flash19enable_sm80_to_sm89INS1_16FlashAttnFwdSm80INS1_25CollectiveMainloopFwdSm80ILi4ELi1ELb0EN4cute5tupleIJNS5_1CILi128EEENS7_ILi64EEES8_EEELi128ENS_10bfloat16_tEfNS_4arch4Sm80ELb0ELb0ELb1ELb0ELb1ELb0ELb1ELb1EEENS1_21CollectiveEpilogueFwdINS6_IJS8_S8_S9_EEENS6_IJNS7_ILi1EEESH_SH_EEESB_SD_Li128ELb0ELb1ELb1ELb0EEENS1_19SingleTileSchedulerILb0ELb1ELb1ELi128EEEEEEEEEvNT_6ParamsE:
        .type           _ZN7cutlass13device_kernelIN5flash19enable_sm80_to_sm89INS1_16FlashAttnFwdSm80INS1_25CollectiveMainloopFwdSm80ILi4ELi1ELb0EN4cute5tupleIJNS5_1CILi128EEENS7_ILi64EEES8_EEELi128ENS_10bfloat16_tEfNS_4arch4Sm80ELb0ELb0ELb1ELb0ELb1ELb0ELb1ELb1EEENS1_21CollectiveEpilogueFwdINS6_IJS8_S8_S9_EEENS6_IJNS7_ILi1EEESH_SH_EEESB_SD_Li128ELb0ELb1ELb1ELb0EEENS1_19SingleTileSchedulerILb0ELb1ELb1ELi128EEEEEEEEEvNT_6ParamsE,@function
        .size           _ZN7cutlass13device_kernelIN5flash19enable_sm80_to_sm89INS1_16FlashAttnFwdSm80INS1_25CollectiveMainloopFwdSm80ILi4ELi1ELb0EN4cute5tupleIJNS5_1CILi128EEENS7_ILi64EEES8_EEELi128ENS_10bfloat16_tEfNS_4arch4Sm80ELb0ELb0ELb1ELb0ELb1ELb0ELb1ELb1EEENS1_21CollectiveEpilogueFwdINS6_IJS8_S8_S9_EEENS6_IJNS7_ILi1EEESH_SH_EEESB_SD_Li128ELb0ELb1ELb1ELb0EEENS1_19SingleTileSchedulerILb0ELb1ELb1ELi128EEEEEEEEEvNT_6ParamsE,(.L_x_15 - _ZN7cutlass13device_kernelIN5flash19enable_sm80_to_sm89INS1_16FlashAttnFwdSm80INS1_25CollectiveMainloopFwdSm80ILi4ELi1ELb0EN4cute5tupleIJNS5_1CILi128EEENS7_ILi64EEES8_EEELi128ENS_10bfloat16_tEfNS_4arch4Sm80ELb0ELb0ELb1ELb0ELb1ELb0ELb1ELb1EEENS1_21CollectiveEpilogueFwdINS6_IJS8_S8_S9_EEENS6_IJNS7_ILi1EEESH_SH_EEESB_SD_Li128ELb0ELb1ELb1ELb0EEENS1_19SingleTileSchedulerILb0ELb1ELb1ELi128EEEEEEEEEvNT_6ParamsE)
        .other          _ZN7cutlass13device_kernelIN5flash19enable_sm80_to_sm89INS1_16FlashAttnFwdSm80INS1_25CollectiveMainloopFwdSm80ILi4ELi1ELb0EN4cute5tupleIJNS5_1CILi128EEENS7_ILi64EEES8_EEELi128ENS_10bfloat16_tEfNS_4arch4Sm80ELb0ELb0ELb1ELb0ELb1ELb0ELb1ELb1EEENS1_21CollectiveEpilogueFwdINS6_IJS8_S8_S9_EEENS6_IJNS7_ILi1EEESH_SH_EEESB_SD_Li128ELb0ELb1ELb1ELb0EEENS1_19SingleTileSchedulerILb0ELb1ELb1ELi128EEEEEEEEEvNT_6ParamsE,@"STO_CUDA_ENTRY STV_DEFAULT"
_ZN7cutlass13device_kernelIN5flash19enable_sm80_to_sm89INS1_16FlashAttnFwdSm80INS1_25CollectiveMainloopFwdSm80ILi4ELi1ELb0EN4cute5tupleIJNS5_1CILi128EEENS7_ILi64EEES8_EEELi128ENS_10bfloat16_tEfNS_4arch4Sm80ELb0ELb0ELb1ELb0ELb1ELb0ELb1ELb1EEENS1_21CollectiveEpilogueFwdINS6_IJS8_S8_S9_EEENS6_IJNS7_ILi1EEESH_SH_EEESB_SD_Li128ELb0ELb1ELb1ELb0EEENS1_19SingleTileSchedulerILb0ELb1ELb1ELi128EEEEEEEEEvNT_6ParamsE:
[----:B------:R-:W-:Y:S01]  /*0000*/  LDC R1, c[0x0][0x37c] ;  /* 0x0000df00ff017b82 */ /* 0x000fe20000000800 */
[----:B------:R-:W-:Y:S05]  /*0010*/  EXIT ;  /* 0x000000000000794d */ /* 0x000fea0003800000 */
.L_x_3:
        /* <DEDUP_REMOVED lines=14> */
.L_x_15:


//--------------------- .text._ZN7cutlass13device_kernelIN5flash19enable_sm80_to_sm89INS1_16FlashAttnFwdSm80INS1_25CollectiveMainloopFwdSm80ILi8ELi1ELb1EN4cute5tupleIJNS5_1CILi128EEENS7_ILi112EEES8_EEELi128ENS_10bfloat16_tEfNS_4arch4Sm80ELb0ELb0ELb1ELb1ELb1ELb0ELb1ELb1EEENS1_21CollectiveEpilogueFwdINS6_IJS8_S8_S9_EEENS6_IJNS7_ILi1EEESH_SH_EEESB_SD_Li256ELb1ELb1ELb1ELb0EEENS1_36VarlenDynamicPersistentTileSchedulerILi128ELi112ELi256ELi256ELb1ELb1ELb0ELb0ELb1ELb1EEEEEEEEEvNT_6ParamsE --------------------------
	.section	.text._ZN7cutlass13device_kernelIN5flash19enable_sm80_to_sm89INS1_16FlashAttnFwdSm80INS1_25CollectiveMainloopFwdSm80ILi8ELi1ELb1EN4cute5tupleIJNS5_1CILi128EEENS7_ILi112EEES8_EEELi128ENS_10bfloat16_tEfNS_4arch4Sm80ELb0ELb0ELb1ELb1ELb1ELb0ELb1ELb1EEENS1_21CollectiveEpilogueFwdINS6_IJS8_S8_S9_EEENS6_IJNS7_ILi1EEESH_SH_EEESB_SD_Li256ELb1ELb1ELb1ELb0EEENS1_36VarlenDynamicPersistentTileSchedulerILi128ELi112ELi256ELi256ELb1ELb1ELb0ELb0ELb1ELb1EEEEEEEEEvNT_6ParamsE,"ax",@progbits
	.align	128
.text._ZN7cutlass13device_kernelIN5flash19enable_sm80_to_sm89INS1_16FlashAttnFwdSm80INS1_25CollectiveMainloopFwdSm80ILi8ELi1ELb1EN4cute5tupleIJNS5_1CILi128EEENS7_ILi112EEES8_EEELi128ENS_10bfloat16_tEfNS_4arch4Sm80ELb0ELb0ELb1ELb1ELb1ELb0ELb1ELb1EEENS1_21CollectiveEpilogueFwdINS6_IJS8_S8_S9_EEENS6_IJNS7_ILi1EEESH_SH_EEESB_SD_Li256ELb1ELb1ELb1ELb0EEENS1_36VarlenDynamicPersistentTileSchedulerILi128ELi112ELi256ELi256ELb1ELb1ELb0ELb0ELb1ELb1EEEEEEEEEvNT_6ParamsE:
        .type           _ZN7cutlass13device_kernelIN5flash19enable_sm80_to_sm89INS1_16FlashAttnFwdSm80INS1_25CollectiveMainloopFwdSm80ILi8ELi1ELb1EN4cute5tupleIJNS5_1CILi128EEENS7_ILi112EEES8_EEELi128ENS_10bfloat16_tEfNS_4arch4Sm80ELb0ELb0ELb1ELb1ELb1ELb0ELb1ELb1EEENS1_21CollectiveEpilogueFwdINS6_IJS8_S8_S9_EEENS6_IJNS7_ILi1EEESH_SH_EEESB_SD_Li256ELb1ELb1ELb1ELb0EEENS1_36VarlenDynamicPersistentTileSchedulerILi128ELi112ELi256ELi256ELb1ELb1ELb0ELb0ELb1ELb1EEEEEEEEEvNT_6ParamsE,@function
        .size           _ZN7cutlass13device_kernelIN5flash19enable_sm80_to_sm89INS1_16FlashAttnFwdSm80INS1_25CollectiveMainloopFwdSm80ILi8ELi1ELb1EN4cute5tupleIJNS5_1CILi128EEENS7_ILi112EEES8_EEELi128ENS_10bfloat16_tEfNS_4arch4Sm80ELb0ELb0ELb1ELb1ELb1ELb0ELb1ELb1EEENS1_21CollectiveEpilogueFwdINS6_IJS8_S8_S9_EEENS6_IJNS7_ILi1EEESH_SH_EEESB_SD_Li256ELb1ELb1ELb1ELb0EEENS1_36VarlenDynamicPersistentTileSchedulerILi128ELi112ELi256ELi256ELb1ELb1ELb0ELb0ELb1ELb1EEEEEEEEEvNT_6ParamsE,(.L_x_16 - _ZN7cutlass13device_kernelIN5flash19enable_sm80_to_sm89INS1_16FlashAttnFwdSm80INS1_25CollectiveMainloopFwdSm80ILi8ELi1ELb1EN4cute5tupleIJNS5_1CILi128EEENS7_ILi112EEES8_EEELi128ENS_10bfloat16_tEfNS_4arch4Sm80ELb0ELb0ELb1ELb1ELb1ELb0ELb1ELb1EEENS1_21CollectiveEpilogueFwdINS6_IJS8_S8_S9_EEENS6_IJNS7_ILi1EEESH_SH_EEESB_SD_Li256ELb1ELb1ELb1ELb0EEENS1_36VarlenDynamicPersistentTileSchedulerILi128ELi112ELi256ELi256ELb1ELb1ELb0ELb0ELb1ELb1EEEEEEEEEvNT_6ParamsE)
        .other          _ZN7cutlass13device_kernelIN5flash19enable_sm80_to_sm89INS1_16FlashAttnFwdSm80INS1_25CollectiveMainloopFwdSm80ILi8ELi1ELb1EN4cute5tupleIJNS5_1CILi128EEENS7_ILi112EEES8_EEELi128ENS_10bfloat16_tEfNS_4arch4Sm80ELb0ELb0ELb1ELb1ELb1ELb0ELb1ELb1EEENS1_21CollectiveEpilogueFwdINS6_IJS8_S8_S9_EEENS6_IJNS7_ILi1EEESH_SH_EEESB_SD_Li256ELb1ELb1ELb1ELb0EEENS1_36VarlenDynamicPersistentTileSchedulerILi128ELi112ELi256ELi256ELb1ELb1ELb0ELb0ELb1ELb1EEEEEEEEEvNT_6ParamsE,@"STO_CUDA_ENTRY STV_DEFAULT"
_ZN7cutlass13device_kernelIN5flash19enable_sm80_to_sm89INS1_16FlashAttnFwdSm80INS1_25CollectiveMainloopFwdSm80ILi8ELi1ELb1EN4cute5tupleIJNS5_1CILi128EEENS7_ILi112EEES8_EEELi128ENS_10bfloat16_tEfNS_4arch4Sm80ELb0ELb0ELb1ELb1ELb1ELb0ELb1ELb1EEENS1_21CollectiveEpilogueFwdINS6_IJS8_S8_S9_EEENS6_IJNS7_ILi1EEESH_SH_EEESB_SD_Li256ELb1ELb1ELb1ELb0EEENS1_36VarlenDynamicPersistentTileSchedulerILi128ELi112ELi256ELi256ELb1ELb1ELb0ELb0ELb1ELb1EEEEEEEEEvNT_6ParamsE:
[----:B------:R-:W-:Y:S01]  /*0000*/  LDC R1, c[0x0][0x37c] ;  /* 0x0000df00ff017b82 */ /* 0x000fe20000000800 */
[----:B------:R-:W-:Y:S05]  /*0010*/  EXIT ;  /* 0x000000000000794d */ /* 0x000fea0003800000 */
.L_x_4:
        /* <DEDUP_REMOVED lines=14> */
.L_x_16:


//--------------------- .text._ZN7cutlass13device_kernelIN5flash19enable_sm80_to_sm89INS1_16FlashAttnFwdSm80INS1_25CollectiveMainloopFwdSm80ILi8ELi1ELb1EN4cute5tupleIJNS5_1CILi128EEENS7_ILi112EEES8_EEELi128ENS_10bfloat16_tEfNS_4arch4Sm80ELb0ELb0ELb1ELb1ELb1ELb1ELb1ELb1EEENS1_21CollectiveEpilogueFwdINS6_IJS8_S8_S9_EEENS6_IJNS7_ILi1EEESH_SH_EEESB_SD_Li256ELb1ELb1ELb1ELb0EEENS1_36VarlenDynamicPersistentTileSchedulerILi128ELi112ELi256ELi256ELb1ELb1ELb0ELb0ELb1ELb1EEEEEEEEEvNT_6ParamsE --------------------------
	.section	.text._ZN7cutlass13device_kernelIN5flash19enable_sm80_to_sm89INS1_16FlashAttnFwdSm80INS1_25CollectiveMainloopFwdSm80ILi8ELi1ELb1EN4cute5tupleIJNS5_1CILi128EEENS7_ILi112EEES8_EEELi128ENS_10bfloat16_tEfNS_4arch4Sm80ELb0ELb0ELb1ELb1ELb1ELb1ELb1ELb1EEENS1_21CollectiveEpilogueFwdINS6_IJS8_S8_S9_EEENS6_IJNS7_ILi1EEESH_SH_EEESB_SD_Li256ELb1ELb1ELb1ELb0EEENS1_36VarlenDynamicPersistentTileSchedulerILi128ELi112ELi256ELi256ELb1ELb1ELb0ELb0ELb1ELb1EEEEEEEEEvNT_6ParamsE,"ax",@progbits
	.align	128
.text._ZN7cutlass13device_kernelIN5flash19enable_sm80_to_sm89INS1_16FlashAttnFwdSm80INS1_25CollectiveMainloopFwdSm80ILi8ELi1ELb1EN4cute5tupleIJNS5_1CILi128EEENS7_ILi112EEES8_EEELi128ENS_10bfloat16_tEfNS_4arch4Sm80ELb0ELb0ELb1ELb1ELb1ELb1ELb1ELb1EEENS1_21CollectiveEpilogueFwdINS6_IJS8_S8_S9_EEENS6_IJNS7_ILi1EEESH_SH_EEESB_SD_Li256ELb1ELb1ELb1ELb0EEENS1_36VarlenDynamicPersistentTileSchedulerILi128ELi112ELi256ELi256ELb1ELb1ELb0ELb0ELb1ELb1EEEEEEEEEvNT_6ParamsE:
        .type           _ZN7cutlass13device_kernelIN5flash19enable_sm80_to_sm89INS1_16FlashAttnFwdSm80INS1_25CollectiveMainloopFwdSm80ILi8ELi1ELb1EN4cute5tupleIJNS5_1CILi128EEENS7_ILi112EEES8_EEELi128ENS_10bfloat16_tEfNS_4arch4Sm80ELb0ELb0ELb1ELb1ELb1ELb1ELb1ELb1EEENS1_21CollectiveEpilogueFwdINS6_IJS8_S8_S9_EEENS6_IJNS7_ILi1EEESH_SH_EEESB_SD_Li256ELb1ELb1ELb1ELb0EEENS1_36VarlenDynamicPersistentTileSchedulerILi128ELi112ELi256ELi256ELb1ELb1ELb0ELb0ELb1ELb1EEEEEEEEEvNT_6ParamsE,@function
        .size           _ZN7cutlass13device_kernelIN5flash19enable_sm80_to_sm89INS1_16FlashAttnFwdSm80INS1_25CollectiveMainloopFwdSm80ILi8ELi1ELb1EN4cute5tupleIJNS5_1CILi128EEENS7_ILi112EEES8_EEELi128ENS_10bfloat16_tEfNS_4arch4Sm80ELb0ELb0ELb1ELb1ELb1ELb1ELb1ELb1EEENS1_21CollectiveEpilogueFwdINS6_IJS8_S8_S9_EEENS6_IJNS7_ILi1EEESH_SH_EEESB_SD_Li256ELb1ELb1ELb1ELb0EEENS1_36VarlenDynamicPersistentTileSchedulerILi128ELi112ELi256ELi256ELb1ELb1ELb0ELb0ELb1ELb1EEEEEEEEEvNT_6ParamsE,(.L_x_17 - _ZN7cutlass13device_kernelIN5flash19enable_sm80_to_sm89INS1_16FlashAttnFwdSm80INS1_25CollectiveMainloopFwdSm80ILi8ELi1ELb1EN4cute5tupleIJNS5_1CILi128EEENS7_ILi112EEES8_EEELi128ENS_10bfloat16_tEfNS_4arch4Sm80ELb0ELb0ELb1ELb1ELb1ELb1ELb1ELb1EEENS1_21CollectiveEpilogueFwdINS6_IJS8_S8_S9_EEENS6_IJNS7_ILi1EEESH_SH_EEESB_SD_Li256ELb1ELb1ELb1ELb0EEENS1_36VarlenDynamicPersistentTileSchedulerILi128ELi112ELi256ELi256ELb1ELb1ELb0ELb0ELb1ELb1EEEEEEEEEvNT_6ParamsE)
        .other          _ZN7cutlass13device_kernelIN5flash19enable_sm80_to_sm89INS1_16FlashAttnFwdSm80INS1_25CollectiveMainloopFwdSm80ILi8ELi1ELb1EN4cute5tupleIJNS5_1CILi128EEENS7_ILi112EEES8_EEELi128ENS_10bfloat16_tEfNS_4arch4Sm80ELb0ELb0ELb1ELb1ELb1ELb1ELb1ELb1EEENS1_21CollectiveEpilogueFwdINS6_IJS8_S8_S9_EEENS6_IJNS7_ILi1EEESH_SH_EEESB_SD_Li256ELb1ELb1ELb1ELb0EEENS1_36VarlenDynamicPersistentTileSchedulerILi128ELi112ELi256ELi256ELb1ELb1ELb0ELb0ELb1ELb1EEEEEEEEEvNT_6ParamsE,@"STO_CUDA_ENTRY STV_DEFAULT"
_ZN7cutlass13device_kernelIN5flash19enable_sm80_to_sm89INS1_16FlashAttnFwdSm80INS1_25CollectiveMainloopFwdSm80ILi8ELi1ELb1EN4cute5tupleIJNS5_1CILi128EEENS7_ILi112EEES8_EEELi128ENS_10bfloat16_tEfNS_4arch4Sm80ELb0ELb0ELb1ELb1ELb1ELb1ELb1ELb1EEENS1_21CollectiveEpilogueFwdINS6_IJS8_S8_S9_EEENS6_IJNS7_ILi1EEESH_SH_EEESB_SD_Li256ELb1ELb1ELb1ELb0EEENS1_36VarlenDynamicPersistentTileSchedulerILi128ELi112ELi256ELi256ELb1ELb1ELb0ELb0ELb1ELb1EEEEEEEEEvNT_6ParamsE:
[----:B------:R-:W-:Y:S01]  /*0000*/  LDC R1, c[0x0][0x37c] ;  /* 0x0000df00ff017b82 */ /* 0x000fe20000000800 */
[----:B------:R-:W-:Y:S05]  /*0010*/  EXIT ;  /* 0x000000000000794d */ /* 0x000fea0003800000 */
.L_x_5:
        /* <DEDUP_REMOVED lines=14> */
.L_x_17:


//--------------------- .text._ZN7cutlass13device_kernelIN5flash19enable_sm80_to_sm89INS1_16FlashAttnFwdSm80INS1_25CollectiveMainloopFwdSm80ILi4ELi1ELb0EN4cute5tupleIJNS5_1CILi128EEENS7_ILi48EEES8_EEELi128ENS_10bfloat16_tEfNS_4arch4Sm80ELb0ELb1ELb1ELb0ELb1ELb0ELb1ELb1EEENS1_21CollectiveEpilogueFwdINS6_IJS8_S8_S9_EEENS6_IJNS7_ILi1EEESH_SH_EEESB_SD_Li128ELb0ELb1ELb1ELb0EEENS1_19SingleTileSchedulerILb0ELb1ELb1ELi128EEEEEEEEEvNT_6ParamsE --------------------------
	.section	.text._ZN7cutlass13device_kernelIN5flash19enable_sm80_to_sm89INS1_16FlashAttnFwdSm80INS1_25CollectiveMainloopFwdSm80ILi4ELi1ELb0EN4cute5tupleIJNS5_1CILi128EEENS7_ILi48EEES8_EEELi128ENS_10bfloat16_tEfNS_4arch4Sm80ELb0ELb1ELb1ELb0ELb1ELb0ELb1ELb1EEENS1_21CollectiveEpilogueFwdINS6_IJS8_S8_S9_EEENS6_IJNS7_ILi1EEESH_SH_EEESB_SD_Li128ELb0ELb1ELb1ELb0EEENS1_19SingleTileSchedulerILb0ELb1ELb1ELi128EEEEEEEEEvNT_6ParamsE,"ax",@progbits
	.align	128
.text._ZN7cutlass13device_kernelIN5flash19enable_sm80_to_sm89INS1_16FlashAttnFwdSm80INS1_25CollectiveMainloopFwdSm80ILi4ELi1ELb0EN4cute5tupleIJNS5_1CILi128EEENS7_ILi48EEES8_EEELi128ENS_10bfloat16_tEfNS_4arch4Sm80ELb0ELb1ELb1ELb0ELb1ELb0ELb1ELb1EEENS1_21CollectiveEpilogueFwdINS6_IJS8_S8_S9_EEENS6_IJNS7_ILi1EEESH_SH_EEESB_SD_Li128ELb0ELb1ELb1ELb0EEENS1_19SingleTileSchedulerILb0ELb1ELb1ELi128EEEEEEEEEvNT_6ParamsE:
        .type           _ZN7cutlass13device_kernelIN5flash19enable_sm80_to_sm89INS1_16FlashAttnFwdSm80INS1_25CollectiveMainloopFwdSm80ILi4ELi1ELb0EN4cute5tupleIJNS5_1CILi128EEENS7_ILi48EEES8_EEELi128ENS_10bfloat16_tEfNS_4arch4Sm80ELb0ELb1ELb1ELb0ELb1ELb0ELb1ELb1EEENS1_21CollectiveEpilogueFwdINS6_IJS8_S8_S9_EEENS6_IJNS7_ILi1EEESH_SH_EEESB_SD_Li128ELb0ELb1ELb1ELb0EEENS1_19SingleTileSchedulerILb0ELb1ELb1ELi128EEEEEEEEEvNT_6ParamsE,@function
        .size           _ZN7cutlass13device_kernelIN5flash19enable_sm80_to_sm89INS1_16FlashAttnFwdSm80INS1_25CollectiveMainloopFwdSm80ILi4ELi1ELb0EN4cute5tupleIJNS5_1CILi128EEENS7_ILi48EEES8_EEELi128ENS_10bfloat16_tEfNS_4arch4Sm80ELb0ELb1ELb1ELb0ELb1ELb0ELb1ELb1EEENS1_21CollectiveEpilogueFwdINS6_IJS8_S8_S9_EEENS6_IJNS7_ILi1EEESH_SH_EEESB_SD_Li128ELb0ELb1ELb1ELb0EEENS1_19SingleTileSchedulerILb0ELb1ELb1ELi128EEEEEEEEEvNT_6ParamsE,(.L_x_18 - _ZN7cutlass13device_kernelIN5flash19enable_sm80_to_sm89INS1_16FlashAttnFwdSm80INS1_25CollectiveMainloopFwdSm80ILi4ELi1ELb0EN4cute5tupleIJNS5_1CILi128EEENS7_ILi48EEES8_EEELi128ENS_10bfloat16_tEfNS_4arch4Sm80ELb0ELb1ELb1ELb0ELb1ELb0ELb1ELb1EEENS1_21CollectiveEpilogueFwdINS6_IJS8_S8_S9_EEENS6_IJNS7_ILi1EEESH_SH_EEESB_SD_Li128ELb0ELb1ELb1ELb0EEENS1_19SingleTileSchedulerILb0ELb1ELb1ELi128EEEEEEEEEvNT_6ParamsE)
        .other          _ZN7cutlass13device_kernelIN5flash19enable_sm80_to_sm89INS1_16FlashAttnFwdSm80INS1_25CollectiveMainloopFwdSm80ILi4ELi1ELb0EN4cute5tupleIJNS5_1CILi128EEENS7_ILi48EEES8_EEELi128ENS_10bfloat16_tEfNS_4arch4Sm80ELb0ELb1ELb1ELb0ELb1ELb0ELb1ELb1EEENS1_21CollectiveEpilogueFwdINS6_IJS8_S8_S9_EEENS6_IJNS7_ILi1EEESH_SH_EEESB_SD_Li128ELb0ELb1ELb1ELb0EEENS1_19SingleTileSchedulerILb0ELb1ELb1ELi128EEEEEEEEEvNT_6ParamsE,@"STO_CUDA_ENTRY STV_DEFAULT"
_ZN7cutlass13device_kernelIN5flash19enable_sm80_to_sm89INS1_16FlashAttnFwdSm80INS1_25CollectiveMainloopFwdSm80ILi4ELi1ELb0EN4cute5tupleIJNS5_1CILi128EEENS7_ILi48EEES8_EEELi128ENS_10bfloat16_tEfNS_4arch4Sm80ELb0ELb1ELb1ELb0ELb1ELb0ELb1ELb1EEENS1_21CollectiveEpilogueFwdINS6_IJS8_S8_S9_EEENS6_IJNS7_ILi1EEESH_SH_EEESB_SD_Li128ELb0ELb1ELb1ELb0EEENS1_19SingleTileSchedulerILb0ELb1ELb1ELi128EEEEEEEEEvNT_6ParamsE:
[----:B------:R-:W-:Y:S01]  /*0000*/  LDC R1, c[0x0][0x37c] ;  /* 0x0000df00ff017b82 */ /* 0x000fe20000000800 */
[----:B------:R-:W-:Y:S05]  /*0010*/  EXIT ;  /* 0x000000000000794d */ /* 0x000fea0003800000 */
.L_x_6:
        /* <DEDUP_REMOVED lines=14> */
.L_x_18:


//--------------------- .text._ZN7cutlass13device_kernelIN5flash19enable_sm80_to_sm89INS1_16FlashAttnFwdSm80INS1_25CollectiveMainloopFwdSm80ILi8ELi1ELb1EN4cute5tupleIJNS5_1CILi128EEENS7_ILi96EEES8_EEELi128ENS_10bfloat16_tEfNS_4arch4Sm80ELb0ELb1ELb1ELb1ELb1ELb0ELb1ELb1EEENS1_21CollectiveEpilogueFwdINS6_IJS8_S8_S9_EEENS6_IJNS7_ILi1EEESH_SH_EEESB_SD_Li256ELb1ELb1ELb1ELb0EEENS1_36VarlenDynamicPersistentTileSchedulerILi128ELi96ELi256ELi256ELb1ELb1ELb0ELb1ELb0ELb1EEEEEEEEEvNT_6ParamsE --------------------------
	.section	.text._ZN7cutlass13device_kernelIN5flash19enable_sm80_to_sm89INS1_16FlashAttnFwdSm80INS1_25CollectiveMainloopFwdSm80ILi8ELi1ELb1EN4cute5tupleIJNS5_1CILi128EEENS7_ILi96EEES8_EEELi128ENS_10bfloat16_tEfNS_4arch4Sm80ELb0ELb1ELb1ELb1ELb1ELb0ELb1ELb1EEENS1_21CollectiveEpilogueFwdINS6_IJS8_S8_S9_EEENS6_IJNS7_ILi1EEESH_SH_EEESB_SD_Li256ELb1ELb1ELb1ELb0EEENS1_36VarlenDynamicPersistentTileSchedulerILi128ELi96ELi256ELi256ELb1ELb1ELb0ELb1ELb0ELb1EEEEEEEEEvNT_6ParamsE,"ax",@progbits
	.align	128
.text._ZN7cutlass13device_kernelIN5flash19enable_sm80_to_sm89INS1_16FlashAttnFwdSm80INS1_25CollectiveMainloopFwdSm80ILi8ELi1ELb1EN4cute5tupleIJNS5_1CILi128EEENS7_ILi96EEES8_EEELi128ENS_10bfloat16_tEfNS_4arch4Sm80ELb0ELb1ELb1ELb1ELb1ELb0ELb1ELb1EEENS1_21CollectiveEpilogueFwdINS6_IJS8_S8_S9_EEENS6_IJNS7_ILi1EEESH_SH_EEESB_SD_Li256ELb1ELb1ELb1ELb0EEENS1_36VarlenDynamicPersistentTileSchedulerILi128ELi96ELi256ELi256ELb1ELb1ELb0ELb1ELb0ELb1EEEEEEEEEvNT_6ParamsE:
        .type           _ZN7cutlass13device_kernelIN5flash19enable_sm80_to_sm89INS1_16FlashAttnFwdSm80INS1_25CollectiveMainloopFwdSm80ILi8ELi1ELb1EN4cute5tupleIJNS5_1CILi128EEENS7_ILi96EEES8_EEELi128ENS_10bfloat16_tEfNS_4arch4Sm80ELb0ELb1ELb1ELb1ELb1ELb0ELb1ELb1EEENS1_21CollectiveEpilogueFwdINS6_IJS8_S8_S9_EEENS6_IJNS7_ILi1EEESH_SH_EEESB_SD_Li256ELb1ELb1ELb1ELb0EEENS1_36VarlenDynamicPersistentTileSchedulerILi128ELi96ELi256ELi256ELb1ELb1ELb0ELb1ELb0ELb1EEEEEEEEEvNT_6ParamsE,@function
        .size           _ZN7cutlass13device_kernelIN5flash19enable_sm80_to_sm89INS1_16FlashAttnFwdSm80INS1_25CollectiveMainloopFwdSm80ILi8ELi1ELb1EN4cute5tupleIJNS5_1CILi128EEENS7_ILi96EEES8_EEELi128ENS_10bfloat16_tEfNS_4arch4Sm80ELb0ELb1ELb1ELb1ELb1ELb0ELb1ELb1EEENS1_21CollectiveEpilogueFwdINS6_IJS8_S8_S9_EEENS6_IJNS7_ILi1EEESH_SH_EEESB_SD_Li256ELb1ELb1ELb1ELb0EEENS1_36VarlenDynamicPersistentTileSchedulerILi128ELi96ELi256ELi256ELb1ELb1ELb0ELb1ELb0ELb1EEEEEEEEEvNT_6ParamsE,(.L_x_19 - _ZN7cutlass13device_kernelIN5flash19enable_sm80_to_sm89INS1_16FlashAttnFwdSm80INS1_25CollectiveMainloopFwdSm80ILi8ELi1ELb1EN4cute5tupleIJNS5_1CILi128EEENS7_ILi96EEES8_EEELi128ENS_10bfloat16_tEfNS_4arch4Sm80ELb0ELb1ELb1ELb1ELb1ELb0ELb1ELb1EEENS1_21CollectiveEpilogueFwdINS6_IJS8_S8_S9_EEENS6_IJNS7_ILi1EEESH_SH_EEESB_SD_Li256ELb1ELb1ELb1ELb0EEENS1_36VarlenDynamicPersistentTileSchedulerILi128ELi96ELi256ELi256ELb1ELb1ELb0ELb1ELb0ELb1EEEEEEEEEvNT_6ParamsE)
        .other          _ZN7cutlass13device_kernelIN5flash19enable_sm80_to_sm89INS1_16FlashAttnFwdSm80INS1_25CollectiveMainloopFwdSm80ILi8ELi1ELb1EN4cute5tupleIJNS5_1CILi128EEENS7_ILi96EEES8_EEELi128ENS_10bfloat16_tEfNS_4arch4Sm80ELb0ELb1ELb1ELb1ELb1ELb0ELb1ELb1EEENS1_21CollectiveEpilogueFwdINS6_IJS8_S8_S9_EEENS6_IJNS7_ILi1EEESH_SH_EEESB_SD_Li256ELb1ELb1ELb1ELb0EEENS1_36VarlenDynamicPersistentTileSchedulerILi128ELi96ELi256ELi256ELb1ELb1ELb0ELb1ELb0ELb1EEEEEEEEEvNT_6ParamsE,@"STO_CUDA_ENTRY STV_DEFAULT"
_ZN7cutlass13device_kernelIN5flash19enable_sm80_to_sm89INS1_16FlashAttnFwdSm80INS1_25CollectiveMainloopFwdSm80ILi8ELi1ELb1EN4cute5tupleIJNS5_1CILi128EEENS7_ILi96EEES8_EEELi128ENS_10bfloat16_tEfNS_4arch4Sm80ELb0ELb1ELb1ELb1ELb1ELb0ELb1ELb1EEENS1_21CollectiveEpilogueFwdINS6_IJS8_S8_S9_EEENS6_IJNS7_ILi1EEESH_SH_EEESB_SD_Li256ELb1ELb1ELb1ELb0EEENS1_36VarlenDynamicPersistentTileSchedulerILi128ELi96ELi256ELi256ELb1ELb1ELb0ELb1ELb0ELb1EEEEEEEEEvNT_6ParamsE:
[----:B------:R-:W-:Y:S01]  /*0000*/  LDC R1, c[0x0][0x37c] ;  /* 0x0000df00ff017b82 */ /* 0x000fe20000000800 */
[----:B------:R-:W-:Y:S05]  /*0010*/  EXIT ;  /* 0x000000000000794d */ /* 0x000fea0003800000 */
.L_x_7:
        /* <DEDUP_REMOVED lines=14> */
.L_x_19:


//--------------------- .text._ZN7cutlass13device_kernelIN5flash19enable_sm80_to_sm89INS1_16FlashAttnFwdSm80INS1_25CollectiveMainloopFwdSm80ILi8ELi1ELb1EN4cute5tupleIJNS5_1CILi128EEENS7_ILi96EEES8_EEELi128ENS_10bfloat16_tEfNS_4arch4Sm80ELb0ELb1ELb1ELb1ELb1ELb1ELb1ELb1EEENS1_21CollectiveEpilogueFwdINS6_IJS8_S8_S9_EEENS6_IJNS7_ILi1EEESH_SH_EEESB_SD_Li256ELb1ELb1ELb1ELb0EEENS1_36VarlenDynamicPersistentTileSchedulerILi128ELi96ELi256ELi256ELb1ELb1ELb0ELb1ELb0ELb1EEEEEEEEEvNT_6ParamsE --------------------------
	.section	.text._ZN7cutlass13device_kernelIN5flash19enable_sm80_to_sm89INS1_16FlashAttnFwdSm80INS1_25CollectiveMainloopFwdSm80ILi8ELi1ELb1EN4cute5tupleIJNS5_1CILi128EEENS7_ILi96EEES8_EEELi128ENS_10bfloat16_tEfNS_4arch4Sm80ELb0ELb1ELb1ELb1ELb1ELb1ELb1ELb1EEENS1_21CollectiveEpilogueFwdINS6_IJS8_S8_S9_EEENS6_IJNS7_ILi1EEESH_SH_EEESB_SD_Li256ELb1ELb1ELb1ELb0EEENS1_36VarlenDynamicPersistentTileSchedulerILi128ELi96ELi256ELi256ELb1ELb1ELb0ELb1ELb0ELb1EEEEEEEEEvNT_6ParamsE,"ax",@progbits
	.align	128
.text._ZN7cutlass13device_kernelIN5flash19enable_sm80_to_sm89INS1_16FlashAttnFwdSm80INS1_25CollectiveMainloopFwdSm80ILi8ELi1ELb1EN4cute5tupleIJNS5_1CILi128EEENS7_ILi96EEES8_EEELi128ENS_10bfloat16_tEfNS_4arch4Sm80ELb0ELb1ELb1ELb1ELb1ELb1ELb1ELb1EEENS1_21CollectiveEpilogueFwdINS6_IJS8_S8_S9_EEENS6_IJNS7_ILi1EEESH_SH_EEESB_SD_Li256ELb1ELb1ELb1ELb0EEENS1_36VarlenDynamicPersistentTileSchedulerILi128ELi96ELi256ELi256ELb1ELb1ELb0ELb1ELb0ELb1EEEEEEEEEvNT_6ParamsE:
        .type           _ZN7cutlass13device_kernelIN5flash19enable_sm80_to_sm89INS1_16FlashAttnFwdSm80INS1_25CollectiveMainloopFwdSm80ILi8ELi1ELb1EN4cute5tupleIJNS5_1CILi128EEENS7_ILi96EEES8_EEELi128ENS_10bfloat16_tEfNS_4arch4Sm80ELb0ELb1ELb1ELb1ELb1ELb1ELb1ELb1EEENS1_21CollectiveEpilogueFwdINS6_IJS8_S8_S9_EEENS6_IJNS7_ILi1EEESH_SH_EEESB_SD_Li256ELb1ELb1ELb1ELb0EEENS1_36VarlenDynamicPersistentTileSchedulerILi128ELi96ELi256ELi256ELb1ELb1ELb0ELb1ELb0ELb1EEEEEEEEEvNT_6ParamsE,@function
        .size           _ZN7cutlass13device_kernelIN5flash19enable_sm80_to_sm89INS1_16FlashAttnFwdSm80INS1_25CollectiveMainloopFwdSm80ILi8ELi1ELb1EN4cute5tupleIJNS5_1CILi128EEENS7_ILi96EEES8_EEELi128ENS_10bfloat16_tEfNS_4arch4Sm80ELb0ELb1ELb1ELb1ELb1ELb1ELb1ELb1EEENS1_21CollectiveEpilogueFwdINS6_IJS8_S8_S9_EEENS6_IJNS7_ILi1EEESH_SH_EEESB_SD_Li256ELb1ELb1ELb1ELb0EEENS1_36VarlenDynamicPersistentTileSchedulerILi128ELi96ELi256ELi256ELb1ELb1ELb0ELb1ELb0ELb1EEEEEEEEEvNT_6ParamsE,(.L_x_20 - _ZN7cutlass13device_kernelIN5flash19enable_sm80_to_sm89INS1_16FlashAttnFwdSm80INS1_25CollectiveMainloopFwdSm80ILi8ELi1ELb1EN4cute5tupleIJNS5_1CILi128EEENS7_ILi96EEES8_EEELi128ENS_10bfloat16_tEfNS_4arch4Sm80ELb0ELb1ELb1ELb1ELb1ELb1ELb1ELb1EEENS1_21CollectiveEpilogueFwdINS6_IJS8_S8_S9_EEENS6_IJNS7_ILi1EEESH_SH_EEESB_SD_Li256ELb1ELb1ELb1ELb0EEENS1_36VarlenDynamicPersistentTileSchedulerILi128ELi96ELi256ELi256ELb1ELb1ELb0ELb1ELb0ELb1EEEEEEEEEvNT_6ParamsE)
        .other          _ZN7cutlass13device_kernelIN5flash19enable_sm80_to_sm89INS1_16FlashAttnFwdSm80INS1_25CollectiveMainloopFwdSm80ILi8ELi1ELb1EN4cute5tupleIJNS5_1CILi128EEENS7_ILi96EEES8_EEELi128ENS_10bfloat16_tEfNS_4arch4Sm80ELb0ELb1ELb1ELb1ELb1ELb1ELb1ELb1EEENS1_21CollectiveEpilogueFwdINS6_IJS8_S8_S9_EEENS6_IJNS7_ILi1EEESH_SH_EEESB_SD_Li256ELb1ELb1ELb1ELb0EEENS1_36VarlenDynamicPersistentTileSchedulerILi128ELi96ELi256ELi256ELb1ELb1ELb0ELb1ELb0ELb1EEEEEEEEEvNT_6ParamsE,@"STO_CUDA_ENTRY STV_DEFAULT"
_ZN7cutlass13device_kernelIN5flash19enable_sm80_to_sm89INS1_16FlashAttnFwdSm80INS1_25CollectiveMainloopFwdSm80ILi8ELi1ELb1EN4cute5tupleIJNS5_1CILi128EEENS7_ILi96EEES8_EEELi128ENS_10bfloat16_tEfNS_4arch4Sm80ELb0ELb1ELb1ELb1ELb1ELb1ELb1ELb1EEENS1_21CollectiveEpilogueFwdINS6_IJS8_S8_S9_EEENS6_IJNS7_ILi1EEESH_SH_EEESB_SD_Li256ELb1ELb1ELb1ELb0EEENS1_36VarlenDynamicPersistentTileSchedulerILi128ELi96ELi256ELi256ELb1ELb1ELb0ELb1ELb0ELb1EEEEEEEEEvNT_6ParamsE:
[----:B------:R-:W-:Y:S01]  /*0000*/  LDC R1, c[0x0][0x37c] ;  /* 0x0000df00ff017b82 */ /* 0x000fe20000000800 */
[----:B------:R-:W-:Y:S05]  /*0010*/  EXIT ;  /* 0x000000000000794d */ /* 0x000fea0003800000 */
.L_x_8:
        /* <DEDUP_REMOVED lines=14> */
.L_x_20:


//--------------------- .text._ZN7cutlass13device_kernelIN5flash19enable_sm80_to_sm89INS1_16FlashAttnFwdSm80INS1_25CollectiveMainloopFwdSm80ILi4ELi1ELb0EN4cute5tupleIJNS5_1CILi128EEENS7_ILi64EEES8_EEELi128ENS_10bfloat16_tEfNS_4arch4Sm80ELb1ELb0ELb1ELb0ELb1ELb0ELb1ELb1EEENS1_21CollectiveEpilogueFwdINS6_IJS8_S8_S9_EEENS6_IJNS7_ILi1EEESH_SH_EEESB_SD_Li128ELb0ELb1ELb1ELb0EEENS1_30DynamicPersistentTileSchedulerILi128ELi128ELb1ELb1ELb0EEEEEEEEEvNT_6ParamsE --------------------------
	.section	.text._ZN7cutlass13device_kernelIN5flash19enable_sm80_to_sm89INS1_16FlashAttnFwdSm80INS1_25CollectiveMainloopFwdSm80ILi4ELi1ELb0EN4cute5tupleIJNS5_1CILi128EEENS7_ILi64EEES8_EEELi128ENS_10bfloat16_tEfNS_4arch4Sm80ELb1ELb0ELb1ELb0ELb1ELb0ELb1ELb1EEENS1_21CollectiveEpilogueFwdINS6_IJS8_S8_S9_EEENS6_IJNS7_ILi1EEESH_SH_EEESB_SD_Li128ELb0ELb1ELb1ELb0EEENS1_30DynamicPersistentTileSchedulerILi128ELi128ELb1ELb1ELb0EEEEEEEEEvNT_6ParamsE,"ax",@progbits
	.align	128
.text._ZN7cutlass13device_kernelIN5flash19enable_sm80_to_sm89INS1_16FlashAttnFwdSm80INS1_25CollectiveMainloopFwdSm80ILi4ELi1ELb0EN4cute5tupleIJNS5_1CILi128EEENS7_ILi64EEES8_EEELi128ENS_10bfloat16_tEfNS_4arch4Sm80ELb1ELb0ELb1ELb0ELb1ELb0ELb1ELb1EEENS1_21CollectiveEpilogueFwdINS6_IJS8_S8_S9_EEENS6_IJNS7_ILi1EEESH_SH_EEESB_SD_Li128ELb0ELb1ELb1ELb0EEENS1_30DynamicPersistentTileSchedulerILi128ELi128ELb1ELb1ELb0EEEEEEEEEvNT_6ParamsE:
        .type           _ZN7cutlass13device_kernelIN5flash19enable_sm80_to_sm89INS1_16FlashAttnFwdSm80INS1_25CollectiveMainloopFwdSm80ILi4ELi1ELb0EN4cute5tupleIJNS5_1CILi128EEENS7_ILi64EEES8_EEELi128ENS_10bfloat16_tEfNS_4arch4Sm80ELb1ELb0ELb1ELb0ELb1ELb0ELb1ELb1EEENS1_21CollectiveEpilogueFwdINS6_IJS8_S8_S9_EEENS6_IJNS7_ILi1EEESH_SH_EEESB_SD_Li128ELb0ELb1ELb1ELb0EEENS1_30DynamicPersistentTileSchedulerILi128ELi128ELb1ELb1ELb0EEEEEEEEEvNT_6ParamsE,@function
        .size           _ZN7cutlass13device_kernelIN5flash19enable_sm80_to_sm89INS1_16FlashAttnFwdSm80INS1_25CollectiveMainloopFwdSm80ILi4ELi1ELb0EN4cute5tupleIJNS5_1CILi128EEENS7_ILi64EEES8_EEELi128ENS_10bfloat16_tEfNS_4arch4Sm80ELb1ELb0ELb1ELb0ELb1ELb0ELb1ELb1EEENS1_21CollectiveEpilogueFwdINS6_IJS8_S8_S9_EEENS6_IJNS7_ILi1EEESH_SH_EEESB_SD_Li128ELb0ELb1ELb1ELb0EEENS1_30DynamicPersistentTileSchedulerILi128ELi128ELb1ELb1ELb0EEEEEEEEEvNT_6ParamsE,(.L_x_21 - _ZN7cutlass13device_kernelIN5flash19enable_sm80_to_sm89INS1_16FlashAttnFwdSm80INS1_25CollectiveMainloopFwdSm80ILi4ELi1ELb0EN4cute5tupleIJNS5_1CILi128EEENS7_ILi64EEES8_EEELi128ENS_10bfloat16_tEfNS_4arch4Sm80ELb1ELb0ELb1ELb0ELb1ELb0ELb1ELb1EEENS1_21CollectiveEpilogueFwdINS6_IJS8_S8_S9_EEENS6_IJNS7_ILi1EEESH_SH_EEESB_SD_Li128ELb0ELb1ELb1ELb0EEENS1_30DynamicPersistentTileSchedulerILi128ELi128ELb1ELb1ELb0EEEEEEEEEvNT_6ParamsE)
        .other          _ZN7cutlass13device_kernelIN5flash19enable_sm80_to_sm89INS1_16FlashAttnFwdSm80INS1_25CollectiveMainloopFwdSm80ILi4ELi1ELb0EN4cute5tupleIJNS5_1CILi128EEENS7_ILi64EEES8_EEELi128ENS_10bfloat16_tEfNS_4arch4Sm80ELb1ELb0ELb1ELb0ELb1ELb0ELb1ELb1EEENS1_21CollectiveEpilogueFwdINS6_IJS8_S8_S9_EEENS6_IJNS7_ILi1EEESH_SH_EEESB_SD_Li128ELb0ELb1ELb1ELb0EEENS1_30DynamicPersistentTileSchedulerILi128ELi128ELb1ELb1ELb0EEEEEEEEEvNT_6ParamsE,@"STO_CUDA_ENTRY STV_DEFAULT"
_ZN7cutlass13device_kernelIN5flash19enable_sm80_to_sm89INS1_16FlashAttnFwdSm80INS1_25CollectiveMainloopFwdSm80ILi4ELi1ELb0EN4cute5tupleIJNS5_1CILi128EEENS7_ILi64EEES8_EEELi128ENS_10bfloat16_tEfNS_4arch4Sm80ELb1ELb0ELb1ELb0ELb1ELb0ELb1ELb1EEENS1_21CollectiveEpilogueFwdINS6_IJS8_S8_S9_EEENS6_IJNS7_ILi1EEESH_SH_EEESB_SD_Li128ELb0ELb1ELb1ELb0EEENS1_30DynamicPersistentTileSchedulerILi128ELi128ELb1ELb1ELb0EEEEEEEEEvNT_6ParamsE:
[----:B------:R-:W-:Y:S01]  /*0000*/  LDC R1, c[0x0][0x37c] ;  /* 0x0000df00ff017b82 */ /* 0x000fe20000000800 */
[----:B------:R-:W-:Y:S05]  /*0010*/  EXIT ;  /* 0x000000000000794d */ /* 0x000fea0003800000 */
.L_x_9:
        /* <DEDUP_REMOVED lines=14> */
.L_x_21:


//--------------------- .text._ZN7cutlass13device_kernelIN5flash19enable_sm80_to_sm89INS1_16FlashAttnFwdSm80INS1_25CollectiveMainloopFwdSm80ILi8ELi1ELb1EN4cute5tupleIJNS5_1CILi128EEENS7_ILi112EEES8_EEELi128ENS_10bfloat16_tEfNS_4arch4Sm80ELb1ELb0ELb1ELb1ELb1ELb0ELb1ELb1EEENS1_21CollectiveEpilogueFwdINS6_IJS8_S8_S9_EEENS6_IJNS7_ILi1EEESH_SH_EEESB_SD_Li256ELb1ELb1ELb1ELb0EEENS1_36VarlenDynamicPersistentTileSchedulerILi128ELi112ELi256ELi256ELb1ELb1ELb0ELb1ELb1ELb1EEEEEEEEEvNT_6ParamsE --------------------------
	.section	.text._ZN7cutlass13device_kernelIN5flash19enable_sm80_to_sm89INS1_16FlashAttnFwdSm80INS1_25CollectiveMainloopFwdSm80ILi8ELi1ELb1EN4cute5tupleIJNS5_1CILi128EEENS7_ILi112EEES8_EEELi128ENS_10bfloat16_tEfNS_4arch4Sm80ELb1ELb0ELb1ELb1ELb1ELb0ELb1ELb1EEENS1_21CollectiveEpilogueFwdINS6_IJS8_S8_S9_EEENS6_IJNS7_ILi1EEESH_SH_EEESB_SD_Li256ELb1ELb1ELb1ELb0EEENS1_36VarlenDynamicPersistentTileSchedulerILi128ELi112ELi256ELi256ELb1ELb1ELb0ELb1ELb1ELb1EEEEEEEEEvNT_6ParamsE,"ax",@progbits
	.align	128
.text._ZN7cutlass13device_kernelIN5flash19enable_sm80_to_sm89INS1_16FlashAttnFwdSm80INS1_25CollectiveMainloopFwdSm80ILi8ELi1ELb1EN4cute5tupleIJNS5_1CILi128EEENS7_ILi112EEES8_EEELi128ENS_10bfloat16_tEfNS_4arch4Sm80ELb1ELb0ELb1ELb1ELb1ELb0ELb1ELb1EEENS1_21CollectiveEpilogueFwdINS6_IJS8_S8_S9_EEENS6_IJNS7_ILi1EEESH_SH_EEESB_SD_Li256ELb1ELb1ELb1ELb0EEENS1_36VarlenDynamicPersistentTileSchedulerILi128ELi112ELi256ELi256ELb1ELb1ELb0ELb1ELb1ELb1EEEEEEEEEvNT_6ParamsE:
        .type           _ZN7cutlass13device_kernelIN5flash19enable_sm80_to_sm89INS1_16FlashAttnFwdSm80INS1_25CollectiveMainloopFwdSm80ILi8ELi1ELb1EN4cute5tupleIJNS5_1CILi128EEENS7_ILi112EEES8_EEELi128ENS_10bfloat16_tEfNS_4arch4Sm80ELb1ELb0ELb1ELb1ELb1ELb0ELb1ELb1EEENS1_21CollectiveEpilogueFwdINS6_IJS8_S8_S9_EEENS6_IJNS7_ILi1EEESH_SH_EEESB_SD_Li256ELb1ELb1ELb1ELb0EEENS1_36VarlenDynamicPersistentTileSchedulerILi128ELi112ELi256ELi256ELb1ELb1ELb0ELb1ELb1ELb1EEEEEEEEEvNT_6ParamsE,@function
        .size           _ZN7cutlass13device_kernelIN5flash19enable_sm80_to_sm89INS1_16FlashAttnFwdSm80INS1_25CollectiveMainloopFwdSm80ILi8ELi1ELb1EN4cute5tupleIJNS5_1CILi128EEENS7_ILi112EEES8_EEELi128ENS_10bfloat16_tEfNS_4arch4Sm80ELb1ELb0ELb1ELb1ELb1ELb0ELb1ELb1EEENS1_21CollectiveEpilogueFwdINS6_IJS8_S8_S9_EEENS6_IJNS7_ILi1EEESH_SH_EEESB_SD_Li256ELb1ELb1ELb1ELb0EEENS1_36VarlenDynamicPersistentTileSchedulerILi128ELi112ELi256ELi256ELb1ELb1ELb0ELb1ELb1ELb1EEEEEEEEEvNT_6ParamsE,(.L_x_22 - _ZN7cutlass13device_kernelIN5flash19enable_sm80_to_sm89INS1_16FlashAttnFwdSm80INS1_25CollectiveMainloopFwdSm80ILi8ELi1ELb1EN4cute5tupleIJNS5_1CILi128EEENS7_ILi112EEES8_EEELi128ENS_10bfloat16_tEfNS_4arch4Sm80ELb1ELb0ELb1ELb1ELb1ELb0ELb1ELb1EEENS1_21CollectiveEpilogueFwdINS6_IJS8_S8_S9_EEENS6_IJNS7_ILi1EEESH_SH_EEESB_SD_Li256ELb1ELb1ELb1ELb0EEENS1_36VarlenDynamicPersistentTileSchedulerILi128ELi112ELi256ELi256ELb1ELb1ELb0ELb1ELb1ELb1EEEEEEEEEvNT_6ParamsE)
        .other          _ZN7cutlass13device_kernelIN5flash19enable_sm80_to_sm89INS1_16FlashAttnFwdSm80INS1_25CollectiveMainloopFwdSm80ILi8ELi1ELb1EN4cute5tupleIJNS5_1CILi128EEENS7_ILi112EEES8_EEELi128ENS_10bfloat16_tEfNS_4arch4Sm80ELb1ELb0ELb1ELb1ELb1ELb0ELb1ELb1EEENS1_21CollectiveEpilogueFwdINS6_IJS8_S8_S9_EEENS6_IJNS7_ILi1EEESH_SH_EEESB_SD_Li256ELb1ELb1ELb1ELb0EEENS1_36VarlenDynamicPersistentTileSchedulerILi128ELi112ELi256ELi256ELb1ELb1ELb0ELb1ELb1ELb1EEEEEEEEEvNT_6ParamsE,@"STO_CUDA_ENTRY STV_DEFAULT"
_ZN7cutlass13device_kernelIN5flash19enable_sm80_to_sm89INS1_16FlashAttnFwdSm80INS1_25CollectiveMainloopFwdSm80ILi8ELi1ELb1EN4cute5tupleIJNS5_1CILi128EEENS7_ILi112EEES8_EEELi128ENS_10bfloat16_tEfNS_4arch4Sm80ELb1ELb0ELb1ELb1ELb1ELb0ELb1ELb1EEENS1_21CollectiveEpilogueFwdINS6_IJS8_S8_S9_EEENS6_IJNS7_ILi1EEESH_SH_EEESB_SD_Li256ELb1ELb1ELb1ELb0EEENS1_36VarlenDynamicPersistentTileSchedulerILi128ELi112ELi256ELi256ELb1ELb1ELb0ELb1ELb1ELb1EEEEEEEEEvNT_6ParamsE:
[----:B------:R-:W-:Y:S01]  /*0000*/  LDC R1, c[0x0][0x37c] ;  /* 0x0000df00ff017b82 */ /* 0x000fe20000000800 */
[----:B------:R-:W-:Y:S05]  /*0010*/  EXIT ;  /* 0x000000000000794d */ /* 0x000fea0003800000 */
.L_x_10:
        /* <DEDUP_REMOVED lines=14> */
.L_x_22:


//--------------------- .text._ZN7cutlass13device_kernelIN5flash19enable_sm80_to_sm89INS1_16FlashAttnFwdSm80INS1_25CollectiveMainloopFwdSm80ILi8ELi1ELb1EN4cute5tupleIJNS5_1CILi128EEENS7_ILi112EEES8_EEELi128ENS_10bfloat16_tEfNS_4arch4Sm80ELb1ELb0ELb1ELb1ELb1ELb1ELb1ELb1EEENS1_21CollectiveEpilogueFwdINS6_IJS8_S8_S9_EEENS6_IJNS7_ILi1EEESH_SH_EEESB_SD_Li256ELb1ELb1ELb1ELb0EEENS1_36VarlenDynamicPersistentTileSchedulerILi128ELi112ELi256ELi256ELb1ELb1ELb0ELb1ELb1ELb1EEEEEEEEEvNT_6ParamsE --------------------------
	.section	.text._ZN7cutlass13device_kernelIN5flash19enable_sm80_to_sm89INS1_16FlashAttnFwdSm80INS1_25CollectiveMainloopFwdSm80ILi8ELi1ELb1EN4cute5tupleIJNS5_1CILi128EEENS7_ILi112EEES8_EEELi128ENS_10bfloat16_tEfNS_4arch4Sm80ELb1ELb0ELb1ELb1ELb1ELb1ELb1ELb1EEENS1_21CollectiveEpilogueFwdINS6_IJS8_S8_S9_EEENS6_IJNS7_ILi1EEESH_SH_EEESB_SD_Li256ELb1ELb1ELb1ELb0EEENS1_36VarlenDynamicPersistentTileSchedulerILi128ELi112ELi256ELi256ELb1ELb1ELb0ELb1ELb1ELb1EEEEEEEEEvNT_6ParamsE,"ax",@progbits
	.align	128
.text._ZN7cutlass13device_kernelIN5flash19enable_sm80_to_sm89INS1_16FlashAttnFwdSm80INS1_25CollectiveMainloopFwdSm80ILi8ELi1ELb1EN4cute5tupleIJNS5_1CILi128EEENS7_ILi112EEES8_EEELi128ENS_10bfloat16_tEfNS_4arch4Sm80ELb1ELb0ELb1ELb1ELb1ELb1ELb1ELb1EEENS1_21CollectiveEpilogueFwdINS6_IJS8_S8_S9_EEENS6_IJNS7_ILi1EEESH_SH_EEESB_SD_Li256ELb1ELb1ELb1ELb0EEENS1_36VarlenDynamicPersistentTileSchedulerILi128ELi112ELi256ELi256ELb1ELb1ELb0ELb1ELb1ELb1EEEEEEEEEvNT_6ParamsE:
        .type           _ZN7cutlass13device_kernelIN5flash19enable_sm80_to_sm89INS1_16FlashAttnFwdSm80INS1_25CollectiveMainloopFwdSm80ILi8ELi1ELb1EN4cute5tupleIJNS5_1CILi128EEENS7_ILi112EEES8_EEELi128ENS_10bfloat16_tEfNS_4arch4Sm80ELb1ELb0ELb1ELb1ELb1ELb1ELb1ELb1EEENS1_21CollectiveEpilogueFwdINS6_IJS8_S8_S9_EEENS6_IJNS7_ILi1EEESH_SH_EEESB_SD_Li256ELb1ELb1ELb1ELb0EEENS1_36VarlenDynamicPersistentTileSchedulerILi128ELi112ELi256ELi256ELb1ELb1ELb0ELb1ELb1ELb1EEEEEEEEEvNT_6ParamsE,@function
        .size           _ZN7cutlass13device_kernelIN5flash19enable_sm80_to_sm89INS1_16FlashAttnFwdSm80INS1_25CollectiveMainloopFwdSm80ILi8ELi1ELb1EN4cute5tupleIJNS5_1CILi128EEENS7_ILi112EEES8_EEELi128ENS_10bfloat16_tEfNS_4arch4Sm80ELb1ELb0ELb1ELb1ELb1ELb1ELb1ELb1EEENS1_21CollectiveEpilogueFwdINS6_IJS8_S8_S9_EEENS6_IJNS7_ILi1EEESH_SH_EEESB_SD_Li256ELb1ELb1ELb1ELb0EEENS1_36VarlenDynamicPersistentTileSchedulerILi128ELi112ELi256ELi256ELb1ELb1ELb0ELb1ELb1ELb1EEEEEEEEEvNT_6ParamsE,(.L_x_23 - _ZN7cutlass13device_kernelIN5flash19enable_sm80_to_sm89INS1_16FlashAttnFwdSm80INS1_25CollectiveMainloopFwdSm80ILi8ELi1ELb1EN4cute5tupleIJNS5_1CILi128EEENS7_ILi112EEES8_EEELi128ENS_10bfloat16_tEfNS_4arch4Sm80ELb1ELb0ELb1ELb1ELb1ELb1ELb1ELb1EEENS1_21CollectiveEpilogueFwdINS6_IJS8_S8_S9_EEENS6_IJNS7_ILi1EEESH_SH_EEESB_SD_Li256ELb1ELb1ELb1ELb0EEENS1_36VarlenDynamicPersistentTileSchedulerILi128ELi112ELi256ELi256ELb1ELb1ELb0ELb1ELb1ELb1EEEEEEEEEvNT_6ParamsE)
        .other          _ZN7cutlass13device_kernelIN5flash19enable_sm80_to_sm89INS1_16FlashAttnFwdSm80INS1_25CollectiveMainloopFwdSm80ILi8ELi1ELb1EN4cute5tupleIJNS5_1CILi128EEENS7_ILi112EEES8_EEELi128ENS_10bfloat16_tEfNS_4arch4Sm80ELb1ELb0ELb1ELb1ELb1ELb1ELb1ELb1EEENS1_21CollectiveEpilogueFwdINS6_IJS8_S8_S9_EEENS6_IJNS7_ILi1EEESH_SH_EEESB_SD_Li256ELb1ELb1ELb1ELb0EEENS1_36VarlenDynamicPersistentTileSchedulerILi128ELi112ELi256ELi256ELb1ELb1ELb0ELb1ELb1ELb1EEEEEEEEEvNT_6ParamsE,@"STO_CUDA_ENTRY STV_DEFAULT"
_ZN7cutlass13device_kernelIN5flash19enable_sm80_to_sm89INS1_16FlashAttnFwdSm80INS1_25CollectiveMainloopFwdSm80ILi8ELi1ELb1EN4cute5tupleIJNS5_1CILi128EEENS7_ILi112EEES8_EEELi128ENS_10bfloat16_tEfNS_4arch4Sm80ELb1ELb0ELb1ELb1ELb1ELb1ELb1ELb1EEENS1_21CollectiveEpilogueFwdINS6_IJS8_S8_S9_EEENS6_IJNS7_ILi1EEESH_SH_EEESB_SD_Li256ELb1ELb1ELb1ELb0EEENS1_36VarlenDynamicPersistentTileSchedulerILi128ELi112ELi256ELi256ELb1ELb1ELb0ELb1ELb1ELb1EEEEEEEEEvNT_6ParamsE:
[----:B------:R-:W-:Y:S01]  /*0000*/  LDC R1, c[0x0][0x37c] ;  /* 0x0000df00ff017b82 */ /* 0x000fe20000000800 */
[----:B------:R-:W-:Y:S05]  /*0010*/  EXIT ;  /* 0x000000000000794d */ /* 0x000fea0003800000 */
.L_x_11:
        /* <DEDUP_REMOVED lines=14> */
.L_x_23:


//--------------------- .nv.shared.reserved.0     --------------------------
	.section	.nv.shared.reserved.0,"aw",@nobits
	.weak		__nv_reservedSMEM_offset_0_alias
	.size		__nv_reservedSMEM_offset_0_alias, 0, 64
	.other		__nv_reservedSMEM_offset_0_alias,@"STO_CUDA_RESERVED_SHARED STV_DEFAULT"
__nv_reservedSMEM_offset_0_alias:
	.zero		0
	.zero		64


//--------------------- .nv.global                --------------------------
	.section	.nv.global,"aw",@nobits
.nv.global:
	.type		_ZN86_INTERNAL_6dde936d_50_flash_fwd_hdim128_bf16_paged_split_softcap_sm80_cu_f3e6f9ee_28504cute1_E,@object
	.size		_ZN86_INTERNAL_6dde936d_50_flash_fwd_hdim128_bf16_paged_split_softcap_sm80_cu_f3e6f9ee_28504cute1_E,(_ZN86_INTERNAL_6dde936d_50_flash_fwd_hdim128_bf16_paged_split_softcap_sm80_cu_f3e6f9ee_28504cuda3std3__45__cpo6cbeginE - _ZN86_INTERNAL_6dde936d_50_flash_fwd_hdim128_bf16_paged_split_softcap_sm80_cu_f3e6f9ee_28504cute1_E)
_ZN86_INTERNAL_6dde936d_50_flash_fwd_hdim128_bf16_paged_split_softcap_sm80_cu_f3e6f9ee_28504cute1_E:
	.zero		1
	.type		_ZN86_INTERNAL_6dde936d_50_flash_fwd_hdim128_bf16_paged_split_softcap_sm80_cu_f3e6f9ee_28504cuda3std3__45__cpo6cbeginE,@object
	.size		_ZN86_INTERNAL_6dde936d_50_flash_fwd_hdim128_bf16_paged_split_softcap_sm80_cu_f3e6f9ee_28504cuda3std3__45__cpo6cbeginE,(_ZN86_INTERNAL_6dde936d_50_flash_fwd_hdim128_bf16_paged_split_softcap_sm80_cu_f3e6f9ee_28504cuda3std3__48in_placeE - _ZN86_INTERNAL_6dde936d_50_flash_fwd_hdim128_bf16_paged_split_softcap_sm80_cu_f3e6f9ee_28504cuda3std3__45__cpo6cbeginE)
_ZN86_INTERNAL_6dde936d_50_flash_fwd_hdim128_bf16_paged_split_softcap_sm80_cu_f3e6f9ee_28504cuda3std3__45__cpo6cbeginE:
	.zero		1
	.type		_ZN86_INTERNAL_6dde936d_50_flash_fwd_hdim128_bf16_paged_split_softcap_sm80_cu_f3e6f9ee_28504cuda3std3__48in_placeE,@object
	.size		_ZN86_INTERNAL_6dde936d_50_flash_fwd_hdim128_bf16_paged_split_softcap_sm80_cu_f3e6f9ee_28504cuda3std3__48in_placeE,(_ZN86_INTERNAL_6dde936d_50_flash_fwd_hdim128_bf16_paged_split_softcap_sm80_cu_f3e6f9ee_28504cuda3std6ranges3__45__cpo9iter_moveE - _ZN86_INTERNAL_6dde936d_50_flash_fwd_hdim128_bf16_paged_split_softcap_sm80_cu_f3e6f9ee_28504cuda3std3__48in_placeE)
_ZN86_INTERNAL_6dde936d_50_flash_fwd_hdim128_bf16_paged_split_softcap_sm80_cu_f3e6f9ee_28504cuda3std3__48in_placeE:
	.zero		1
	.type		_ZN86_INTERNAL_6dde936d_50_flash_fwd_hdim128_bf16_paged_split_softcap_sm80_cu_f3e6f9ee_28504cuda3std6ranges3__45__cpo9iter_moveE,@object
	.size		_ZN86_INTERNAL_6dde936d_50_flash_fwd_hdim128_bf16_paged_split_softcap_sm80_cu_f3e6f9ee_28504cuda3std6ranges3__45__cpo9iter_moveE,(_ZN86_INTERNAL_6dde936d_50_flash_fwd_hdim128_bf16_paged_split_softcap_sm80_cu_f3e6f9ee_28504cuda3std3__45__cpo5beginE - _ZN86_INTERNAL_6dde936d_50_flash_fwd_hdim128_bf16_paged_split_softcap_sm80_cu_f3e6f9ee_28504cuda3std6ranges3__45__cpo9iter_moveE)
_ZN86_INTERNAL_6dde936d_50_flash_fwd_hdim128_bf16_paged_split_softcap_sm80_cu_f3e6f9ee_28504cuda3std6ranges3__45__cpo9iter_moveE:
	.zero		1
	.type		_ZN86_INTERNAL_6dde936d_50_flash_fwd_hdim128_bf16_paged_split_softcap_sm80_cu_f3e6f9ee_28504cuda3std3__45__cpo5beginE,@object
	.size		_ZN86_INTERNAL_6dde936d_50_flash_fwd_hdim128_bf16_paged_split_softcap_sm80_cu_f3e6f9ee_28504cuda3std3__45__cpo5beginE,(_ZN86_INTERNAL_6dde936d_50_flash_fwd_hdim128_bf16_paged_split_softcap_sm80_cu_f3e6f9ee_28504cuda3std3__488_GLOBAL__N__6dde936d_50_flash_fwd_hdim128_bf16_paged_split_softcap_sm80_cu_f3e6f9ee_28506ignoreE - _ZN86_INTERNAL_6dde936d_50_flash_fwd_hdim128_bf16_paged_split_softcap_sm80_cu_f3e6f9ee_28504cuda3std3__45__cpo5beginE)
_ZN86_INTERNAL_6dde936d_50_flash_fwd_hdim128_bf16_paged_split_softcap_sm80_cu_f3e6f9ee_28504cuda3std3__45__cpo5beginE:
	.zero		1
	.type		_ZN86_INTERNAL_6dde936d_50_flash_fwd_hdim128_bf16_paged_split_softcap_sm80_cu_f3e6f9ee_28504cuda3std3__488_GLOBAL__N__6dde936d_50_flash_fwd_hdim128_bf16_paged_split_softcap_sm80_cu_f3e6f9ee_28506ignoreE,@object
	.size		_ZN86_INTERNAL_6dde936d_50_flash_fwd_hdim128_bf16_paged_split_softcap_sm80_cu_f3e6f9ee_28504cuda3std3__488_GLOBAL__N__6dde936d_50_flash_fwd_hdim128_bf16_paged_split_softcap_sm80_cu_f3e6f9ee_28506ignoreE,(_ZN86_INTERNAL_6dde936d_50_flash_fwd_hdim128_bf16_paged_split_softcap_sm80_cu_f3e6f9ee_28504cute7productE - _ZN86_INTERNAL_6dde936d_50_flash_fwd_hdim128_bf16_paged_split_softcap_sm80_cu_f3e6f9ee_28504cuda3std3__488_GLOBAL__N__6dde936d_50_flash_fwd_hdim128_bf16_paged_split_softcap_sm80_cu_f3e6f9ee_28506ignoreE)
_ZN86_INTERNAL_6dde936d_50_flash_fwd_hdim128_bf16_paged_split_softcap_sm80_cu_f3e6f9ee_28504cuda3std3__488_GLOBAL__N__6dde936d_50_flash_fwd_hdim128_bf16_paged_split_softcap_sm80_cu_f3e6f9ee_28506ignoreE:
	.zero		1
	.type		_ZN86_INTERNAL_6dde936d_50_flash_fwd_hdim128_bf16_paged_split_softcap_sm80_cu_f3e6f9ee_28504cute7productE,@object
	.size		_ZN86_INTERNAL_6dde936d_50_flash_fwd_hdim128_bf16_paged_split_softcap_sm80_cu_f3e6f9ee_28504cute7productE,(_ZN86_INTERNAL_6dde936d_50_flash_fwd_hdim128_bf16_paged_split_softcap_sm80_cu_f3e6f9ee_28504cuda3std3__45__cpo3endE - _ZN86_INTERNAL_6dde936d_50_flash_fwd_hdim128_bf16_paged_split_softcap_sm80_cu_f3e6f9ee_28504cute7productE)
_ZN86_INTERNAL_6dde936d_50_flash_fwd_hdim128_bf16_paged_split_softcap_sm80_cu_f3e6f9ee_28504cute7productE:
	.zero		1
	.type		_ZN86_INTERNAL_6dde936d_50_flash_fwd_hdim128_bf16_paged_split_softcap_sm80_cu_f3e6f9ee_28504cuda3std3__45__cpo3endE,@object
	.size		_ZN86_INTERNAL_6dde936d_50_flash_fwd_hdim128_bf16_paged_split_softcap_sm80_cu_f3e6f9ee_28504cuda3std3__45__cpo3endE,(_ZN86_INTERNAL_6dde936d_50_flash_fwd_hdim128_bf16_paged_split_softcap_sm80_cu_f3e6f9ee_28504cuda3std3__419piecewise_constructE - _ZN86_INTERNAL_6dde936d_50_flash_fwd_hdim128_bf16_paged_split_softcap_sm80_cu_f3e6f9ee_28504cuda3std3__45__cpo3endE)
_ZN86_INTERNAL_6dde936d_50_flash_fwd_hdim128_bf16_paged_split_softcap_sm80_cu_f3e6f9ee_28504cuda3std3__45__cpo3endE:
	.zero		1
	.type		_ZN86_INTERNAL_6dde936d_50_flash_fwd_hdim128_bf16_paged_split_softcap_sm80_cu_f3e6f9ee_28504cuda3std3__419piecewise_constructE,@object
	.size		_ZN86_INTERNAL_6dde936d_50_flash_fwd_hdim128_bf16_paged_split_softcap_sm80_cu_f3e6f9ee_28504cuda3std3__419piecewise_constructE,(_ZN86_INTERNAL_6dde936d_50_flash_fwd_hdim128_bf16_paged_split_softcap_sm80_cu_f3e6f9ee_28504cuda3std3__45__cpo4cendE - _ZN86_INTERNAL_6dde936d_50_flash_fwd_hdim128_bf16_paged_split_softcap_sm80_cu_f3e6f9ee_28504cuda3std3__419piecewise_constructE)
_ZN86_INTERNAL_6dde936d_50_flash_fwd_hdim128_bf16_paged_split_softcap_sm80_cu_f3e6f9ee_28504cuda3std3__419piecewise_constructE:
	.zero		1
	.type		_ZN86_INTERNAL_6dde936d_50_flash_fwd_hdim128_bf16_paged_split_softcap_sm80_cu_f3e6f9ee_28504cuda3std3__45__cpo4cendE,@object
	.size		_ZN86_INTERNAL_6dde936d_50_flash_fwd_hdim128_bf16_paged_split_softcap_sm80_cu_f3e6f9ee_28504cuda3std3__45__cpo4cendE,(_ZN86_INTERNAL_6dde936d_50_flash_fwd_hdim128_bf16_paged_split_softcap_sm80_cu_f3e6f9ee_28504cuda3std6ranges3__45__cpo4swapE - _ZN86_INTERNAL_6dde936d_50_flash_fwd_hdim128_bf16_paged_split_softcap_sm80_cu_f3e6f9ee_28504cuda3std3__45__cpo4cendE)
_ZN86_INTERNAL_6dde936d_50_flash_fwd_hdim128_bf16_paged_split_softcap_sm80_cu_f3e6f9ee_28504cuda3std3__45__cpo4cendE:
	.zero		1
	.type		_ZN86_INTERNAL_6dde936d_50_flash_fwd_hdim128_bf16_paged_split_softcap_sm80_cu_f3e6f9ee_28504cuda3std6ranges3__45__cpo4swapE,@object
	.size		_ZN86_INTERNAL_6dde936d_50_flash_fwd_hdim128_bf16_paged_split_softcap_sm80_cu_f3e6f9ee_28504cuda3std6ranges3__45__cpo4swapE,(.L_7 - _ZN86_INTERNAL_6dde936d_50_flash_fwd_hdim128_bf16_paged_split_softcap_sm80_cu_f3e6f9ee_28504cuda3std6ranges3__45__cpo4swapE)
_ZN86_INTERNAL_6dde936d_50_flash_fwd_hdim128_bf16_paged_split_softcap_sm80_cu_f3e6f9ee_28504cuda3std6ranges3__45__cpo4swapE:
	.zero		1
.L_7:


//--------------------- .nv.constant0._ZN7cutlass13device_kernelIN5flash19enable_sm80_to_sm89INS1_16FlashAttnFwdSm80INS1_25CollectiveMainloopFwdSm80ILi8ELi1ELb1EN4cute5tupleIJNS5_1CILi128EEES8_S8_EEELi128ENS_10bfloat16_tEfNS_4arch4Sm80ELb0ELb0ELb1ELb0ELb1ELb0ELb1ELb1EEENS1_21CollectiveEpilogueFwdIS9_NS6_IJNS7_ILi1EEESF_SF_EEESA_SC_Li256ELb0ELb1ELb1ELb0EEENS1_19SingleTileSchedulerILb0ELb1ELb1ELi128EEEEEEEEEvNT_6ParamsE --------------------------
	.section	.nv.constant0._ZN7cutlass13device_kernelIN5flash19enable_sm80_to_sm89INS1_16FlashAttnFwdSm80INS1_25CollectiveMainloopFwdSm80ILi8ELi1ELb1EN4cute5tupleIJNS5_1CILi128EEES8_S8_EEELi128ENS_10bfloat16_tEfNS_4arch4Sm80ELb0ELb0ELb1ELb0ELb1ELb0ELb1ELb1EEENS1_21CollectiveEpilogueFwdIS9_NS6_IJNS7_ILi1EEESF_SF_EEESA_SC_Li256ELb0ELb1ELb1ELb0EEENS1_19SingleTileSchedulerILb0ELb1ELb1ELi128EEEEEEEEEvNT_6ParamsE,"a",@progbits
	.sectionflags	@""
	.align	4
.nv.constant0._ZN7cutlass13device_kernelIN5flash19enable_sm80_to_sm89INS1_16FlashAttnFwdSm80INS1_25CollectiveMainloopFwdSm80ILi8ELi1ELb1EN4cute5tupleIJNS5_1CILi128EEES8_S8_EEELi128ENS_10bfloat16_tEfNS_4arch4Sm80ELb0ELb0ELb1ELb0ELb1ELb0ELb1ELb1EEENS1_21CollectiveEpilogueFwdIS9_NS6_IJNS7_ILi1EEESF_SF_EEESA_SC_Li256ELb0ELb1ELb1ELb0EEENS1_19SingleTileSchedulerILb0ELb1ELb1ELi128EEEEEEEEEvNT_6ParamsE:
	.zero		1944


//--------------------- .nv.constant0._ZN7cutlass13device_kernelIN5flash19enable_sm80_to_sm89INS1_16FlashAttnFwdSm80INS1_25CollectiveMainloopFwdSm80ILi8ELi1ELb1EN4cute5tupleIJNS5_1CILi128EEENS7_ILi96EEES8_EEELi128ENS_10bfloat16_tEfNS_4arch4Sm80ELb0ELb1ELb1ELb0ELb1ELb0ELb1ELb1EEENS1_21CollectiveEpilogueFwdINS6_IJS8_S8_S9_EEENS6_IJNS7_ILi1EEESH_SH_EEESB_SD_Li256ELb0ELb1ELb1ELb0EEENS1_19SingleTileSchedulerILb0ELb1ELb1ELi128EEEEEEEEEvNT_6ParamsE --------------------------
	.section	.nv.constant0._ZN7cutlass13device_kernelIN5flash19enable_sm80_to_sm89INS1_16FlashAttnFwdSm80INS1_25CollectiveMainloopFwdSm80ILi8ELi1ELb1EN4cute5tupleIJNS5_1CILi128EEENS7_ILi96EEES8_EEELi128ENS_10bfloat16_tEfNS_4arch4Sm80ELb0ELb1ELb1ELb0ELb1ELb0ELb1ELb1EEENS1_21CollectiveEpilogueFwdINS6_IJS8_S8_S9_EEENS6_IJNS7_ILi1EEESH_SH_EEESB_SD_Li256ELb0ELb1ELb1ELb0EEENS1_19SingleTileSchedulerILb0ELb1ELb1ELi128EEEEEEEEEvNT_6ParamsE,"a",@progbits
	.sectionflags	@""
	.align	4
.nv.constant0._ZN7cutlass13device_kernelIN5flash19enable_sm80_to_sm89INS1_16FlashAttnFwdSm80INS1_25CollectiveMainloopFwdSm80ILi8ELi1ELb1EN4cute5tupleIJNS5_1CILi128EEENS7_ILi96EEES8_EEELi128ENS_10bfloat16_tEfNS_4arch4Sm80ELb0ELb1ELb1ELb0ELb1ELb0ELb1ELb1EEENS1_21CollectiveEpilogueFwdINS6_IJS8_S8_S9_EEENS6_IJNS7_ILi1EEESH_SH_EEESB_SD_Li256ELb0ELb1ELb1ELb0EEENS1_19SingleTileSchedulerILb0ELb1ELb1ELi128EEEEEEEEEvNT_6ParamsE:
	.zero		1944


//--------------------- .nv.constant0._ZN7cutlass13device_kernelIN5flash19enable_sm80_to_sm89INS1_16FlashAttnFwdSm80INS1_25CollectiveMainloopFwdSm80ILi8ELi1ELb1EN4cute5tupleIJNS5_1CILi128EEES8_S8_EEELi128ENS_10bfloat16_tEfNS_4arch4Sm80ELb1ELb0ELb1ELb0ELb1ELb0ELb1ELb1EEENS1_21CollectiveEpilogueFwdIS9_NS6_IJNS7_ILi1EEESF_SF_EEESA_SC_Li256ELb0ELb1ELb1ELb0EEENS1_30DynamicPersistentTileSchedulerILi256ELi256ELb1ELb1ELb0EEEEEEEEEvNT_6ParamsE --------------------------
	.section	.nv.constant0._ZN7cutlass13device_kernelIN5flash19enable_sm80_to_sm89INS1_16FlashAttnFwdSm80INS1_25CollectiveMainloopFwdSm80ILi8ELi1ELb1EN4cute5tupleIJNS5_1CILi128EEES8_S8_EEELi128ENS_10bfloat16_tEfNS_4arch4Sm80ELb1ELb0ELb1ELb0ELb1ELb0ELb1ELb1EEENS1_21CollectiveEpilogueFwdIS9_NS6_IJNS7_ILi1EEESF_SF_EEESA_SC_Li256ELb0ELb1ELb1ELb0EEENS1_30DynamicPersistentTileSchedulerILi256ELi256ELb1ELb1ELb0EEEEEEEEEvNT_6ParamsE,"a",@progbits
	.sectionflags	@""
	.align	4
.nv.constant0._ZN7cutlass13device_kernelIN5flash19enable_sm80_to_sm89INS1_16FlashAttnFwdSm80INS1_25CollectiveMainloopFwdSm80ILi8ELi1ELb1EN4cute5tupleIJNS5_1CILi128EEES8_S8_EEELi128ENS_10bfloat16_tEfNS_4arch4Sm80ELb1ELb0ELb1ELb0ELb1ELb0ELb1ELb1EEENS1_21CollectiveEpilogueFwdIS9_NS6_IJNS7_ILi1EEESF_SF_EEESA_SC_Li256ELb0ELb1ELb1ELb0EEENS1_30DynamicPersistentTileSchedulerILi256ELi256ELb1ELb1ELb0EEEEEEEEEvNT_6ParamsE:
	.zero		1960


//--------------------- .nv.constant0._ZN7cutlass13device_kernelIN5flash19enable_sm80_to_sm89INS1_16FlashAttnFwdSm80INS1_25CollectiveMainloopFwdSm80ILi4ELi1ELb0EN4cute5tupleIJNS5_1CILi128EEENS7_ILi64EEES8_EEELi128ENS_10bfloat16_tEfNS_4arch4Sm80ELb0ELb0ELb1ELb0ELb1ELb0ELb1ELb1EEENS1_21CollectiveEpilogueFwdINS6_IJS8_S8_S9_EEENS6_IJNS7_ILi1EEESH_SH_EEESB_SD_Li128ELb0ELb1ELb1ELb0EEENS1_19SingleTileSchedulerILb0ELb1ELb1ELi128EEEEEEEEEvNT_6ParamsE --------------------------
	.section	.nv.constant0._ZN7cutlass13device_kernelIN5flash19enable_sm80_to_sm89INS1_16FlashAttnFwdSm80INS1_25CollectiveMainloopFwdSm80ILi4ELi1ELb0EN4cute5tupleIJNS5_1CILi128EEENS7_ILi64EEES8_EEELi128ENS_10bfloat16_tEfNS_4arch4Sm80ELb0ELb0ELb1ELb0ELb1ELb0ELb1ELb1EEENS1_21CollectiveEpilogueFwdINS6_IJS8_S8_S9_EEENS6_IJNS7_ILi1EEESH_SH_EEESB_SD_Li128ELb0ELb1ELb1ELb0EEENS1_19SingleTileSchedulerILb0ELb1ELb1ELi128EEEEEEEEEvNT_6ParamsE,"a",@progbits
	.sectionflags	@""
	.align	4
.nv.constant0._ZN7cutlass13device_kernelIN5flash19enable_sm80_to_sm89INS1_16FlashAttnFwdSm80INS1_25CollectiveMainloopFwdSm80ILi4ELi1ELb0EN4cute5tupleIJNS5_1CILi128EEENS7_ILi64EEES8_EEELi128ENS_10bfloat16_tEfNS_4arch4Sm80ELb0ELb0ELb1ELb0ELb1ELb0ELb1ELb1EEENS1_21CollectiveEpilogueFwdINS6_IJS8_S8_S9_EEENS6_IJNS7_ILi1EEESH_SH_EEESB_SD_Li128ELb0ELb1ELb1ELb0EEENS1_19SingleTileSchedulerILb0ELb1ELb1ELi128EEEEEEEEEvNT_6ParamsE:
	.zero		1944


//--------------------- .nv.constant0._ZN7cutlass13device_kernelIN5flash19enable_sm80_to_sm89INS1_16FlashAttnFwdSm80INS1_25CollectiveMainloopFwdSm80ILi8ELi1ELb1EN4cute5tupleIJNS5_1CILi128EEENS7_ILi112EEES8_EEELi128ENS_10bfloat16_tEfNS_4arch4Sm80ELb0ELb0ELb1ELb1ELb1ELb0ELb1ELb1EEENS1_21CollectiveEpilogueFwdINS6_IJS8_S8_S9_EEENS6_IJNS7_ILi1EEESH_SH_EEESB_SD_Li256ELb1ELb1ELb1ELb0EEENS1_36VarlenDynamicPersistentTileSchedulerILi128ELi112ELi256ELi256ELb1ELb1ELb0ELb0ELb1ELb1EEEEEEEEEvNT_6ParamsE --------------------------
	.section	.nv.constant0._ZN7cutlass13device_kernelIN5flash19enable_sm80_to_sm89INS1_16FlashAttnFwdSm80INS1_25CollectiveMainloopFwdSm80ILi8ELi1ELb1EN4cute5tupleIJNS5_1CILi128EEENS7_ILi112EEES8_EEELi128ENS_10bfloat16_tEfNS_4arch4Sm80ELb0ELb0ELb1ELb1ELb1ELb0ELb1ELb1EEENS1_21CollectiveEpilogueFwdINS6_IJS8_S8_S9_EEENS6_IJNS7_ILi1EEESH_SH_EEESB_SD_Li256ELb1ELb1ELb1ELb0EEENS1_36VarlenDynamicPersistentTileSchedulerILi128ELi112ELi256ELi256ELb1ELb1ELb0ELb0ELb1ELb1EEEEEEEEEvNT_6ParamsE,"a",@progbits
	.sectionflags	@""
	.align	4
.nv.constant0._ZN7cutlass13device_kernelIN5flash19enable_sm80_to_sm89INS1_16FlashAttnFwdSm80INS1_25CollectiveMainloopFwdSm80ILi8ELi1ELb1EN4cute5tupleIJNS5_1CILi128EEENS7_ILi112EEES8_EEELi128ENS_10bfloat16_tEfNS_4arch4Sm80ELb0ELb0ELb1ELb1ELb1ELb0ELb1ELb1EEENS1_21CollectiveEpilogueFwdINS6_IJS8_S8_S9_EEENS6_IJNS7_ILi1EEESH_SH_EEESB_SD_Li256ELb1ELb1ELb1ELb0EEENS1_36VarlenDynamicPersistentTileSchedulerILi128ELi112ELi256ELi256ELb1ELb1ELb0ELb0ELb1ELb1EEEEEEEEEvNT_6ParamsE:
	.zero		1976


//--------------------- .nv.constant0._ZN7cutlass13device_kernelIN5flash19enable_sm80_to_sm89INS1_16FlashAttnFwdSm80INS1_25CollectiveMainloopFwdSm80ILi8ELi1ELb1EN4cute5tupleIJNS5_1CILi128EEENS7_ILi112EEES8_EEELi128ENS_10bfloat16_tEfNS_4arch4Sm80ELb0ELb0ELb1ELb1ELb1ELb1ELb1ELb1EEENS1_21CollectiveEpilogueFwdINS6_IJS8_S8_S9_EEENS6_IJNS7_ILi1EEESH_SH_EEESB_SD_Li256ELb1ELb1ELb1ELb0EEENS1_36VarlenDynamicPersistentTileSchedulerILi128ELi112ELi256ELi256ELb1ELb1ELb0ELb0ELb1ELb1EEEEEEEEEvNT_6ParamsE --------------------------
	.section	.nv.constant0._ZN7cutlass13device_kernelIN5flash19enable_sm80_to_sm89INS1_16FlashAttnFwdSm80INS1_25CollectiveMainloopFwdSm80ILi8ELi1ELb1EN4cute5tupleIJNS5_1CILi128EEENS7_ILi112EEES8_EEELi128ENS_10bfloat16_tEfNS_4arch4Sm80ELb0ELb0ELb1ELb1ELb1ELb1ELb1ELb1EEENS1_21CollectiveEpilogueFwdINS6_IJS8_S8_S9_EEENS6_IJNS7_ILi1EEESH_SH_EEESB_SD_Li256ELb1ELb1ELb1ELb0EEENS1_36VarlenDynamicPersistentTileSchedulerILi128ELi112ELi256ELi256ELb1ELb1ELb0ELb0ELb1ELb1EEEEEEEEEvNT_6ParamsE,"a",@progbits
	.sectionflags	@""
	.align	4
.nv.constant0._ZN7cutlass13device_kernelIN5flash19enable_sm80_to_sm89INS1_16FlashAttnFwdSm80INS1_25CollectiveMainloopFwdSm80ILi8ELi1ELb1EN4cute5tupleIJNS5_1CILi128EEENS7_ILi112EEES8_EEELi128ENS_10bfloat16_tEfNS_4arch4Sm80ELb0ELb0ELb1ELb1ELb1ELb1ELb1ELb1EEENS1_21CollectiveEpilogueFwdINS6_IJS8_S8_S9_EEENS6_IJNS7_ILi1EEESH_SH_EEESB_SD_Li256ELb1ELb1ELb1ELb0EEENS1_36VarlenDynamicPersistentTileSchedulerILi128ELi112ELi256ELi256ELb1ELb1ELb0ELb0ELb1ELb1EEEEEEEEEvNT_6ParamsE:
	.zero		1976


//--------------------- .nv.constant0._ZN7cutlass13device_kernelIN5flash19enable_sm80_to_sm89INS1_16FlashAttnFwdSm80INS1_25CollectiveMainloopFwdSm80ILi4ELi1ELb0EN4cute5tupleIJNS5_1CILi128EEENS7_ILi48EEES8_EEELi128ENS_10bfloat16_tEfNS_4arch4Sm80ELb0ELb1ELb1ELb0ELb1ELb0ELb1ELb1EEENS1_21CollectiveEpilogueFwdINS6_IJS8_S8_S9_EEENS6_IJNS7_ILi1EEESH_SH_EEESB_SD_Li128ELb0ELb1ELb1ELb0EEENS1_19SingleTileSchedulerILb0ELb1ELb1ELi128EEEEEEEEEvNT_6ParamsE --------------------------
	.section	.nv.constant0._ZN7cutlass13device_kernelIN5flash19enable_sm80_to_sm89INS1_16FlashAttnFwdSm80INS1_25CollectiveMainloopFwdSm80ILi4ELi1ELb0EN4cute5tupleIJNS5_1CILi128EEENS7_ILi48EEES8_EEELi128ENS_10bfloat16_tEfNS_4arch4Sm80ELb0ELb1ELb1ELb0ELb1ELb0ELb1ELb1EEENS1_21CollectiveEpilogueFwdINS6_IJS8_S8_S9_EEENS6_IJNS7_ILi1EEESH_SH_EEESB_SD_Li128ELb0ELb1ELb1ELb0EEENS1_19SingleTileSchedulerILb0ELb1ELb1ELi128EEEEEEEEEvNT_6ParamsE,"a",@progbits
	.sectionflags	@""
	.align	4
.nv.constant0._ZN7cutlass13device_kernelIN5flash19enable_sm80_to_sm89INS1_16FlashAttnFwdSm80INS1_25CollectiveMainloopFwdSm80ILi4ELi1ELb0EN4cute5tupleIJNS5_1CILi128EEENS7_ILi48EEES8_EEELi128ENS_10bfloat16_tEfNS_4arch4Sm80ELb0ELb1ELb1ELb0ELb1ELb0ELb1ELb1EEENS1_21CollectiveEpilogueFwdINS6_IJS8_S8_S9_EEENS6_IJNS7_ILi1EEESH_SH_EEESB_SD_Li128ELb0ELb1ELb1ELb0EEENS1_19SingleTileSchedulerILb0ELb1ELb1ELi128EEEEEEEEEvNT_6ParamsE:
	.zero		1944


//--------------------- .nv.constant0._ZN7cutlass13device_kernelIN5flash19enable_sm80_to_sm89INS1_16FlashAttnFwdSm80INS1_25CollectiveMainloopFwdSm80ILi8ELi1ELb1EN4cute5tupleIJNS5_1CILi128EEENS7_ILi96EEES8_EEELi128ENS_10bfloat16_tEfNS_4arch4Sm80ELb0ELb1ELb1ELb1ELb1ELb0ELb1ELb1EEENS1_21CollectiveEpilogueFwdINS6_IJS8_S8_S9_EEENS6_IJNS7_ILi1EEESH_SH_EEESB_SD_Li256ELb1ELb1ELb1ELb0EEENS1_36VarlenDynamicPersistentTileSchedulerILi128ELi96ELi256ELi256ELb1ELb1ELb0ELb1ELb0ELb1EEEEEEEEEvNT_6ParamsE --------------------------
	.section	.nv.constant0._ZN7cutlass13device_kernelIN5flash19enable_sm80_to_sm89INS1_16FlashAttnFwdSm80INS1_25CollectiveMainloopFwdSm80ILi8ELi1ELb1EN4cute5tupleIJNS5_1CILi128EEENS7_ILi96EEES8_EEELi128ENS_10bfloat16_tEfNS_4arch4Sm80ELb0ELb1ELb1ELb1ELb1ELb0ELb1ELb1EEENS1_21CollectiveEpilogueFwdINS6_IJS8_S8_S9_EEENS6_IJNS7_ILi1EEESH_SH_EEESB_SD_Li256ELb1ELb1ELb1ELb0EEENS1_36VarlenDynamicPersistentTileSchedulerILi128ELi96ELi256ELi256ELb1ELb1ELb0ELb1ELb0ELb1EEEEEEEEEvNT_6ParamsE,"a",@progbits
	.sectionflags	@""
	.align	4
.nv.constant0._ZN7cutlass13device_kernelIN5flash19enable_sm80_to_sm89INS1_16FlashAttnFwdSm80INS1_25CollectiveMainloopFwdSm80ILi8ELi1ELb1EN4cute5tupleIJNS5_1CILi128EEENS7_ILi96EEES8_EEELi128ENS_10bfloat16_tEfNS_4arch4Sm80ELb0ELb1ELb1ELb1ELb1ELb0ELb1ELb1EEENS1_21CollectiveEpilogueFwdINS6_IJS8_S8_S9_EEENS6_IJNS7_ILi1EEESH_SH_EEESB_SD_Li256ELb1ELb1ELb1ELb0EEENS1_36VarlenDynamicPersistentTileSchedulerILi128ELi96ELi256ELi256ELb1ELb1ELb0ELb1ELb0ELb1EEEEEEEEEvNT_6ParamsE:
	.zero		1976


//--------------------- .nv.constant0._ZN7cutlass13device_kernelIN5flash19enable_sm80_to_sm89INS1_16FlashAttnFwdSm80INS1_25CollectiveMainloopFwdSm80ILi8ELi1ELb1EN4cute5tupleIJNS5_1CILi128EEENS7_ILi96EEES8_EEELi128ENS_10bfloat16_tEfNS_4arch4Sm80ELb0ELb1ELb1ELb1ELb1ELb1ELb1ELb1EEENS1_21CollectiveEpilogueFwdINS6_IJS8_S8_S9_EEENS6_IJNS7_ILi1EEESH_SH_EEESB_SD_Li256ELb1ELb1ELb1ELb0EEENS1_36VarlenDynamicPersistentTileSchedulerILi128ELi96ELi256ELi256ELb1ELb1ELb0ELb1ELb0ELb1EEEEEEEEEvNT_6ParamsE --------------------------
	.section	.nv.constant0._ZN7cutlass13device_kernelIN5flash19enable_sm80_to_sm89INS1_16FlashAttnFwdSm80INS1_25CollectiveMainloopFwdSm80ILi8ELi1ELb1EN4cute5tupleIJNS5_1CILi128EEENS7_ILi96EEES8_EEELi128ENS_10bfloat16_tEfNS_4arch4Sm80ELb0ELb1ELb1ELb1ELb1ELb1ELb1ELb1EEENS1_21CollectiveEpilogueFwdINS6_IJS8_S8_S9_EEENS6_IJNS7_ILi1EEESH_SH_EEESB_SD_Li256ELb1ELb1ELb1ELb0EEENS1_36VarlenDynamicPersistentTileSchedulerILi128ELi96ELi256ELi256ELb1ELb1ELb0ELb1ELb0ELb1EEEEEEEEEvNT_6ParamsE,"a",@progbits
	.sectionflags	@""
	.align	4
.nv.constant0._ZN7cutlass13device_kernelIN5flash19enable_sm80_to_sm89INS1_16FlashAttnFwdSm80INS1_25CollectiveMainloopFwdSm80ILi8ELi1ELb1EN4cute5tupleIJNS5_1CILi128EEENS7_ILi96EEES8_EEELi128ENS_10bfloat16_tEfNS_4arch4Sm80ELb0ELb1ELb1ELb1ELb1ELb1ELb1ELb1EEENS1_21CollectiveEpilogueFwdINS6_IJS8_S8_S9_EEENS6_IJNS7_ILi1EEESH_SH_EEESB_SD_Li256ELb1ELb1ELb1ELb0EEENS1_36VarlenDynamicPersistentTileSchedulerILi128ELi96ELi256ELi256ELb1ELb1ELb0ELb1ELb0ELb1EEEEEEEEEvNT_6ParamsE:
	.zero		1976


//--------------------- .nv.constant0._ZN7cutlass13device_kernelIN5flash19enable_sm80_to_sm89INS1_16FlashAttnFwdSm80INS1_25CollectiveMainloopFwdSm80ILi4ELi1ELb0EN4cute5tupleIJNS5_1CILi128EEENS7_ILi64EEES8_EEELi128ENS_10bfloat16_tEfNS_4arch4Sm80ELb1ELb0ELb1ELb0ELb1ELb0ELb1ELb1EEENS1_21CollectiveEpilogueFwdINS6_IJS8_S8_S9_EEENS6_IJNS7_ILi1EEESH_SH_EEESB_SD_Li128ELb0ELb1ELb1ELb0EEENS1_30DynamicPersistentTileSchedulerILi128ELi128ELb1ELb1ELb0EEEEEEEEEvNT_6ParamsE --------------------------
	.section	.nv.constant0._ZN7cutlass13device_kernelIN5flash19enable_sm80_to_sm89INS1_16FlashAttnFwdSm80INS1_25CollectiveMainloopFwdSm80ILi4ELi1ELb0EN4cute5tupleIJNS5_1CILi128EEENS7_ILi64EEES8_EEELi128ENS_10bfloat16_tEfNS_4arch4Sm80ELb1ELb0ELb1ELb0ELb1ELb0ELb1ELb1EEENS1_21CollectiveEpilogueFwdINS6_IJS8_S8_S9_EEENS6_IJNS7_ILi1EEESH_SH_EEESB_SD_Li128ELb0ELb1ELb1ELb0EEENS1_30DynamicPersistentTileSchedulerILi128ELi128ELb1ELb1ELb0EEEEEEEEEvNT_6ParamsE,"a",@progbits
	.sectionflags	@""
	.align	4
.nv.constant0._ZN7cutlass13device_kernelIN5flash19enable_sm80_to_sm89INS1_16FlashAttnFwdSm80INS1_25CollectiveMainloopFwdSm80ILi4ELi1ELb0EN4cute5tupleIJNS5_1CILi128EEENS7_ILi64EEES8_EEELi128ENS_10bfloat16_tEfNS_4arch4Sm80ELb1ELb0ELb1ELb0ELb1ELb0ELb1ELb1EEENS1_21CollectiveEpilogueFwdINS6_IJS8_S8_S9_EEENS6_IJNS7_ILi1EEESH_SH_EEESB_SD_Li128ELb0ELb1ELb1ELb0EEENS1_30DynamicPersistentTileSchedulerILi128ELi128ELb1ELb1ELb0EEEEEEEEEvNT_6ParamsE:
	.zero		1960


//--------------------- .nv.constant0._ZN7cutlass13device_kernelIN5flash19enable_sm80_to_sm89INS1_16FlashAttnFwdSm80INS1_25CollectiveMainloopFwdSm80ILi8ELi1ELb1EN4cute5tupleIJNS5_1CILi128EEENS7_ILi112EEES8_EEELi128ENS_10bfloat16_tEfNS_4arch4Sm80ELb1ELb0ELb1ELb1ELb1ELb0ELb1ELb1EEENS1_21CollectiveEpilogueFwdINS6_IJS8_S8_S9_EEENS6_IJNS7_ILi1EEESH_SH_EEESB_SD_Li256ELb1ELb1ELb1ELb0EEENS1_36VarlenDynamicPersistentTileSchedulerILi128ELi112ELi256ELi256ELb1ELb1ELb0ELb1ELb1ELb1EEEEEEEEEvNT_6ParamsE --------------------------
	.section	.nv.constant0._ZN7cutlass13device_kernelIN5flash19enable_sm80_to_sm89INS1_16FlashAttnFwdSm80INS1_25CollectiveMainloopFwdSm80ILi8ELi1ELb1EN4cute5tupleIJNS5_1CILi128EEENS7_ILi112EEES8_EEELi128ENS_10bfloat16_tEfNS_4arch4Sm80ELb1ELb0ELb1ELb1ELb1ELb0ELb1ELb1EEENS1_21CollectiveEpilogueFwdINS6_IJS8_S8_S9_EEENS6_IJNS7_ILi1EEESH_SH_EEESB_SD_Li256ELb1ELb1ELb1ELb0EEENS1_36VarlenDynamicPersistentTileSchedulerILi128ELi112ELi256ELi256ELb1ELb1ELb0ELb1ELb1ELb1EEEEEEEEEvNT_6ParamsE,"a",@progbits
	.sectionflags	@""
	.align	4
.nv.constant0._ZN7cutlass13device_kernelIN5flash19enable_sm80_to_sm89INS1_16FlashAttnFwdSm80INS1_25CollectiveMainloopFwdSm80ILi8ELi1ELb1EN4cute5tupleIJNS5_1CILi128EEENS7_ILi112EEES8_EEELi128ENS_10bfloat16_tEfNS_4arch4Sm80ELb1ELb0ELb1ELb1ELb1ELb0ELb1ELb1EEENS1_21CollectiveEpilogueFwdINS6_IJS8_S8_S9_EEENS6_IJNS7_ILi1EEESH_SH_EEESB_SD_Li256ELb1ELb1ELb1ELb0EEENS1_36VarlenDynamicPersistentTileSchedulerILi128ELi112ELi256ELi256ELb1ELb1ELb0ELb1ELb1ELb1EEEEEEEEEvNT_6ParamsE:
	.zero		1976


//--------------------- .nv.constant0._ZN7cutlass13device_kernelIN5flash19enable_sm80_to_sm89INS1_16FlashAttnFwdSm80INS1_25CollectiveMainloopFwdSm80ILi8ELi1ELb1EN4cute5tupleIJNS5_1CILi128EEENS7_ILi112EEES8_EEELi128ENS_10bfloat16_tEfNS_4arch4Sm80ELb1ELb0ELb1ELb1ELb1ELb1ELb1ELb1EEENS1_21CollectiveEpilogueFwdINS6_IJS8_S8_S9_EEENS6_IJNS7_ILi1EEESH_SH_EEESB_SD_Li256ELb1ELb1ELb1ELb0EEENS1_36VarlenDynamicPersistentTileSchedulerILi128ELi112ELi256ELi256ELb1ELb1ELb0ELb1ELb1ELb1EEEEEEEEEvNT_6ParamsE --------------------------
	.section	.nv.constant0._ZN7cutlass13device_kernelIN5flash19enable_sm80_to_sm89INS1_16FlashAttnFwdSm80INS1_25CollectiveMainloopFwdSm80ILi8ELi1ELb1EN4cute5tupleIJNS5_1CILi128EEENS7_ILi112EEES8_EEELi128ENS_10bfloat16_tEfNS_4arch4Sm80ELb1ELb0ELb1ELb1ELb1ELb1ELb1ELb1EEENS1_21CollectiveEpilogueFwdINS6_IJS8_S8_S9_EEENS6_IJNS7_ILi1EEESH_SH_EEESB_SD_Li256ELb1ELb1ELb1ELb0EEENS1_36VarlenDynamicPersistentTileSchedulerILi128ELi112ELi256ELi256ELb1ELb1ELb0ELb1ELb1ELb1EEEEEEEEEvNT_6ParamsE,"a",@progbits
	.sectionflags	@""
	.align	4
.nv.constant0._ZN7cutlass13device_kernelIN5flash19enable_sm80_to_sm89INS1_16FlashAttnFwdSm80INS1_25CollectiveMainloopFwdSm80ILi8ELi1ELb1EN4cute5tupleIJNS5_1CILi128EEENS7_ILi112EEES8_EEELi128ENS_10bfloat16_tEfNS_4arch4Sm80ELb1ELb0ELb1ELb1ELb1ELb1ELb1ELb1EEENS1_21CollectiveEpilogueFwdINS6_IJS8_S8_S9_EEENS6_IJNS7_ILi1EEESH_SH_EEESB_SD_Li256ELb1ELb1ELb1ELb0EEENS1_36VarlenDynamicPersistentTileSchedulerILi128ELi112ELi256ELi256ELb1ELb1ELb0ELb1ELb1ELb1EEEEEEEEEvNT_6ParamsE:
	.zero		1976


//--------------------- SYMBOLS --------------------------

	.type		.nv.reservedSmem.offset0,@object
	.size		.nv.reservedSmem.offset0,0x4
